// auto-generated by cutlass_sweep.gemm — config: {"arch": "sm_90", "cluster_m": 1, "cluster_n": 1, "dtype": "fp32", "dtype_b": "fp32", "layout": "nt", "stages": 4, "tile_k": 32, "tile_m": 256, "tile_n": 256}
#include "cutlass/cutlass.h"
#include "cutlass/gemm/collective/collective_builder.hpp"
#include "cutlass/gemm/device/gemm_universal_adapter.h"
#include "cutlass/gemm/kernel/gemm_universal.hpp"
#include "cutlass/epilogue/collective/collective_builder.hpp"

using ElemA = float;
using ElemB = float;
using ElemCD = float;
using Acc  = float;
using TileShape    = cute::Shape<cute::_256, cute::_256, cute::_32>;
using ClusterShape = cute::Shape<cute::_1, cute::_1, cute::_1>;

using CollectiveEpilogue = typename cutlass::epilogue::collective::CollectiveBuilder<
    cutlass::arch::Sm90, cutlass::arch::OpClassTensorOp,
    TileShape, ClusterShape,
    cutlass::epilogue::collective::EpilogueTileAuto,
    Acc, Acc,
    ElemCD, cutlass::layout::RowMajor, 128 / cutlass::sizeof_bits<ElemCD>::value,
    ElemCD, cutlass::layout::RowMajor, 128 / cutlass::sizeof_bits<ElemCD>::value,
    cutlass::epilogue::collective::EpilogueScheduleAuto
  >::CollectiveOp;

using CollectiveMainloop = typename cutlass::gemm::collective::CollectiveBuilder<
    cutlass::arch::Sm90, cutlass::arch::OpClassTensorOp,
    ElemA, cutlass::layout::RowMajor, 128 / cutlass::sizeof_bits<ElemA>::value,
    ElemB, cutlass::layout::ColumnMajor, 128 / cutlass::sizeof_bits<ElemB>::value,
    Acc,
    TileShape, ClusterShape,
    cutlass::gemm::collective::StageCount<4>,
    cutlass::gemm::collective::KernelScheduleAuto
  >::CollectiveOp;

using GemmKernel = cutlass::gemm::kernel::GemmUniversal<
    cute::Shape<int,int,int,int>,
    CollectiveMainloop,
    CollectiveEpilogue
>;
using Gemm = cutlass::gemm::device::GemmUniversalAdapter<GemmKernel>;

// Force the device kernel symbol into the cubin without needing a host main.
auto* _anchor = &cutlass::device_kernel<GemmKernel>;


// ===== COMPILED SASS (sm_90a) =====

	.target	sm_90a

	.elftype	@"ET_EXEC"


//--------------------- .note.nv.tkinfo           --------------------------
	.section	.note.nv.tkinfo,"",@"SHT_NOTE"
	.sectionflags	@"SHF_NOTE_NV_TKINFO"
	.tkinfo
        /*0018*/ 	.word	0x00000002
        /*0030*/ 	.string	""
        /*0030*/ 	.string	"ptxas"
        /*0030*/ 	.string	"Cuda compilation tools, release 13.0, V13.0.88"
        /*0030*/ 	.string	"Build cuda_13.0.r13.0/compiler.36424714_0"
        /*0030*/ 	.string	"-arch sm_90a -m 64 "



//--------------------- .note.nv.cuinfo           --------------------------
	.section	.note.nv.cuinfo,"",@"SHT_NOTE"
	.sectionflags	@"SHF_NOTE_NV_CUINFO"
        /*0018*/ 	.short	0x0002
        /*001a*/ 	.short	0x005a
        /*001c*/ 	.short	0x0082
	.zero		2


//--------------------- .nv.info                  --------------------------
	.section	.nv.info,"",@"SHT_CUDA_INFO"
	.align	4


	//----- nvinfo : EIATTR_REGCOUNT
	.align		4
        /*0000*/ 	.byte	0x04, 0x2f
        /*0002*/ 	.short	(.L_15 - .L_14)
	.align		4
.L_14:
        /*0004*/ 	.word	index@(_ZN7cutlass13device_kernelINS_4gemm6kernel13GemmUniversalIN4cute5tupleIJiiiiEEENS1_10collective13CollectiveMmaINS1_34MainloopSm90TmaGmmaWarpSpecializedILi4ENS5_IJNS4_1CILi1EEESB_SB_EEENS1_35KernelTmaWarpSpecializedCooperativeEEENS5_IJNSA_ILi256EEESF_NSA_ILi32EEEEEEfNS5_IJlSB_lEEEfSI_NS4_8TiledMMAINS4_8MMA_AtomIJNS4_4SM904GMMA30MMA_64x256x8_F32TF32TF32_SS_TNILNSM_7ScaleInE1ELSO_1EEEEEENS4_6LayoutINS5_IJNSA_ILi2EEESB_SB_EEENS5_IJSB_NSA_ILi0EEESU_EEEEENS5_IJNS4_10UnderscoreESX_SX_EEEEENS4_13SM90_TMA_LOADENS4_14ComposedLayoutINS4_7SwizzleILi3ELi4ELi3EEENS4_18smem_ptr_flag_bitsILi32EEENSR_INS5_IJNSA_ILi8EEESG_EEENS5_IJSG_SB_EEEEEEEvNS4_8identityES10_S1A_vS1B_EENS_8epilogue10collective6detail29Sm90TmaWarpSpecializedAdapterINS1E_15DefaultEpilogueIfSI_SI_NS1D_6thread17LinearCombinationIfLi1EffLNS1I_9ScaleType4KindE0ELNS_15FloatRoundStyleE2EfEENS1_15EpilogueDefaultEEEEEvvEEEEvNT_6ParamsE)
        /*0008*/ 	.word	0x000000a8


	//----- nvinfo : EIATTR_FRAME_SIZE
	.align		4
.L_15:
        /*000c*/ 	.byte	0x04, 0x11
        /*000e*/ 	.short	(.L_17 - .L_16)
	.align		4
.L_16:
        /*0010*/ 	.word	index@(_ZN7cutlass13device_kernelINS_4gemm6kernel13GemmUniversalIN4cute5tupleIJiiiiEEENS1_10collective13CollectiveMmaINS1_34MainloopSm90TmaGmmaWarpSpecializedILi4ENS5_IJNS4_1CILi1EEESB_SB_EEENS1_35KernelTmaWarpSpecializedCooperativeEEENS5_IJNSA_ILi256EEESF_NSA_ILi32EEEEEEfNS5_IJlSB_lEEEfSI_NS4_8TiledMMAINS4_8MMA_AtomIJNS4_4SM904GMMA30MMA_64x256x8_F32TF32TF32_SS_TNILNSM_7ScaleInE1ELSO_1EEEEEENS4_6LayoutINS5_IJNSA_ILi2EEESB_SB_EEENS5_IJSB_NSA_ILi0EEESU_EEEEENS5_IJNS4_10UnderscoreESX_SX_EEEEENS4_13SM90_TMA_LOADENS4_14ComposedLayoutINS4_7SwizzleILi3ELi4ELi3EEENS4_18smem_ptr_flag_bitsILi32EEENSR_INS5_IJNSA_ILi8EEESG_EEENS5_IJSG_SB_EEEEEEEvNS4_8identityES10_S1A_vS1B_EENS_8epilogue10collective6detail29Sm90TmaWarpSpecializedAdapterINS1E_15DefaultEpilogueIfSI_SI_NS1D_6thread17LinearCombinationIfLi1EffLNS1I_9ScaleType4KindE0ELNS_15FloatRoundStyleE2EfEENS1_15EpilogueDefaultEEEEEvvEEEEvNT_6ParamsE)
        /*0014*/ 	.word	0x00000780


	//----- nvinfo : EIATTR_MIN_STACK_SIZE
	.align		4
.L_17:
        /*0018*/ 	.byte	0x04, 0x12
        /*001a*/ 	.short	(.L_19 - .L_18)
	.align		4
.L_18:
        /*001c*/ 	.word	index@(_ZN7cutlass13device_kernelINS_4gemm6kernel13GemmUniversalIN4cute5tupleIJiiiiEEENS1_10collective13CollectiveMmaINS1_34MainloopSm90TmaGmmaWarpSpecializedILi4ENS5_IJNS4_1CILi1EEESB_SB_EEENS1_35KernelTmaWarpSpecializedCooperativeEEENS5_IJNSA_ILi256EEESF_NSA_ILi32EEEEEEfNS5_IJlSB_lEEEfSI_NS4_8TiledMMAINS4_8MMA_AtomIJNS4_4SM904GMMA30MMA_64x256x8_F32TF32TF32_SS_TNILNSM_7ScaleInE1ELSO_1EEEEEENS4_6LayoutINS5_IJNSA_ILi2EEESB_SB_EEENS5_IJSB_NSA_ILi0EEESU_EEEEENS5_IJNS4_10UnderscoreESX_SX_EEEEENS4_13SM90_TMA_LOADENS4_14ComposedLayoutINS4_7SwizzleILi3ELi4ELi3EEENS4_18smem_ptr_flag_bitsILi32EEENSR_INS5_IJNSA_ILi8EEESG_EEENS5_IJSG_SB_EEEEEEEvNS4_8identityES10_S1A_vS1B_EENS_8epilogue10collective6detail29Sm90TmaWarpSpecializedAdapterINS1E_15DefaultEpilogueIfSI_SI_NS1D_6thread17LinearCombinationIfLi1EffLNS1I_9ScaleType4KindE0ELNS_15FloatRoundStyleE2EfEENS1_15EpilogueDefaultEEEEEvvEEEEvNT_6ParamsE)
        /*0020*/ 	.word	0x00000780
.L_19:


//--------------------- .nv.compat                --------------------------
	.section	.nv.compat,"",@"SHT_CUDA_COMPAT_INFO"
	.align	4
        /*0000*/ 	.byte	0x02, 0x09, 0x01, 0x00, 0x02, 0x02, 0x04, 0x00, 0x02, 0x05, 0x05, 0x00, 0x03, 0x07, 0x01, 0x01
        /*0010*/ 	.byte	0x02, 0x03, 0x01, 0x00, 0x02, 0x06, 0x01, 0x00, 0x04, 0x0b, 0x08, 0x00, 0x00, 0x00, 0x00, 0x00
        /*0020*/ 	.byte	0x00, 0x00, 0x00, 0x00


//--------------------- .nv.info._ZN7cutlass13device_kernelINS_4gemm6kernel13GemmUniversalIN4cute5tupleIJiiiiEEENS1_10collective13CollectiveMmaINS1_34MainloopSm90TmaGmmaWarpSpecializedILi4ENS5_IJNS4_1CILi1EEESB_SB_EEENS1_35KernelTmaWarpSpecializedCooperativeEEENS5_IJNSA_ILi256EEESF_NSA_ILi32EEEEEEfNS5_IJlSB_lEEEfSI_NS4_8TiledMMAINS4_8MMA_AtomIJNS4_4SM904GMMA30MMA_64x256x8_F32TF32TF32_SS_TNILNSM_7ScaleInE1ELSO_1EEEEEENS4_6LayoutINS5_IJNSA_ILi2EEESB_SB_EEENS5_IJSB_NSA_ILi0EEESU_EEEEENS5_IJNS4_10UnderscoreESX_SX_EEEEENS4_13SM90_TMA_LOADENS4_14ComposedLayoutINS4_7SwizzleILi3ELi4ELi3EEENS4_18smem_ptr_flag_bitsILi32EEENSR_INS5_IJNSA_ILi8EEESG_EEENS5_IJSG_SB_EEEEEEEvNS4_8identityES10_S1A_vS1B_EENS_8epilogue10collective6detail29Sm90TmaWarpSpecializedAdapterINS1E_15DefaultEpilogueIfSI_SI_NS1D_6thread17LinearCombinationIfLi1EffLNS1I_9ScaleType4KindE0ELNS_15FloatRoundStyleE2EfEENS1_15EpilogueDefaultEEEEEvvEEEEvNT_6ParamsE --------------------------
	.section	.nv.info._ZN7cutlass13device_kernelINS_4gemm6kernel13GemmUniversalIN4cute5tupleIJiiiiEEENS1_10collective13CollectiveMmaINS1_34MainloopSm90TmaGmmaWarpSpecializedILi4ENS5_IJNS4_1CILi1EEESB_SB_EEENS1_35KernelTmaWarpSpecializedCooperativeEEENS5_IJNSA_ILi256EEESF_NSA_ILi32EEEEEEfNS5_IJlSB_lEEEfSI_NS4_8TiledMMAINS4_8MMA_AtomIJNS4_4SM904GMMA30MMA_64x256x8_F32TF32TF32_SS_TNILNSM_7ScaleInE1ELSO_1EEEEEENS4_6LayoutINS5_IJNSA_ILi2EEESB_SB_EEENS5_IJSB_NSA_ILi0EEESU_EEEEENS5_IJNS4_10UnderscoreESX_SX_EEEEENS4_13SM90_TMA_LOADENS4_14ComposedLayoutINS4_7SwizzleILi3ELi4ELi3EEENS4_18smem_ptr_flag_bitsILi32EEENSR_INS5_IJNSA_ILi8EEESG_EEENS5_IJSG_SB_EEEEEEEvNS4_8identityES10_S1A_vS1B_EENS_8epilogue10collective6detail29Sm90TmaWarpSpecializedAdapterINS1E_15DefaultEpilogueIfSI_SI_NS1D_6thread17LinearCombinationIfLi1EffLNS1I_9ScaleType4KindE0ELNS_15FloatRoundStyleE2EfEENS1_15EpilogueDefaultEEEEEvvEEEEvNT_6ParamsE,"",@"SHT_CUDA_INFO"
	.sectionflags	@""
	.align	4


	//----- nvinfo : EIATTR_CUDA_API_VERSION
	.align		4
        /*0000*/ 	.byte	0x04, 0x37
        /*0002*/ 	.short	(.L_21 - .L_20)
.L_20:
        /*0004*/ 	.word	0x00000082


	//----- nvinfo : EIATTR_KPARAM_INFO
	.align		4
.L_21:
        /*0008*/ 	.byte	0x04, 0x17
        /*000a*/ 	.short	(.L_23 - .L_22)
.L_22:
        /*000c*/ 	.word	0x00000000
        /*0010*/ 	.short	0x0000
        /*0012*/ 	.short	0x0070
        /*0014*/ 	.byte	0x00, 0xf0, 0x01, 0x10


	//----- nvinfo : EIATTR_SPARSE_MMA_MASK
	.align		4
.L_23:
        /*0018*/ 	.byte	0x03, 0x50
        /*001a*/ 	.short	0x0000


	//----- nvinfo : EIATTR_MAXREG_COUNT
	.align		4
        /*001c*/ 	.byte	0x03, 0x1b
        /*001e*/ 	.short	0x00a8


	//----- nvinfo : EIATTR_NUM_BARRIERS
	.align		4
        /*0020*/ 	.byte	0x02, 0x4c
        /*0022*/ 	.byte	0x01
	.zero		1


	//----- nvinfo : EIATTR_EXTERNS
	.align		4
        /*0024*/ 	.byte	0x04, 0x0f
        /*0026*/ 	.short	(.L_25 - .L_24)


	//   ....[0]....
	.align		4
.L_24:
        /*0028*/ 	.word	index@(__assertfail)


	//----- nvinfo : EIATTR_ANNOTATIONS
	.align		4
.L_25:
        /*002c*/ 	.byte	0x04, 0x55
        /*002e*/ 	.short	(.L_27 - .L_26)


	//   ....[0]....
.L_26:
        /*0030*/ 	.word	0x00000001
        /*0034*/ 	.byte	0x90, 0x06, 0x00, 0x00, 0x01, 0x00, 0x00, 0x00, 0xb0, 0x06, 0x00, 0x00, 0x01, 0x00, 0x00, 0x00
        /* <DEDUP_REMOVED lines=712> */
        /*2cc4*/ 	.byte	0x40, 0x7c, 0x01, 0x00, 0x01, 0x00, 0x00, 0x00, 0x60, 0x7c, 0x01, 0x00


	//----- nvinfo : EIATTR_MERCURY_ISA_VERSION
	.align		4
.L_27:
        /*2cd0*/ 	.byte	0x03, 0x5f
        /*2cd2*/ 	.short	0x0101


	//----- nvinfo : EIATTR_INT_WARP_WIDE_INSTR_OFFSETS
	.align		4
        /*2cd4*/ 	.byte	0x04, 0x31
        /*2cd6*/ 	.short	(.L_29 - .L_28)


	//   ....[0]....
.L_28:
        /*2cd8*/ 	.word	0x00000500


	//   ....[1]....
        /*2cdc*/ 	.word	0x00000510


	//   ....[2]....
        /*2ce0*/ 	.word	0x000005a0


	//----- nvinfo : EIATTR_COOP_GROUP_MASK_REGIDS
	.align		4
.L_29:
        /*2ce4*/ 	.byte	0x04, 0x29
        /*2ce6*/ 	.short	(.L_31 - .L_30)


	//   ....[0]....
.L_30:
        /*2ce8*/ 	.word	0xffffffff


	//   ....[1]....
        /*2cec*/ 	.word	0xffffffff


	//   ....[2]....
        /*2cf0*/ 	.word	0xffffffff


	//   ....[3]....
        /*2cf4*/ 	.word	0xffffffff


	//   ....[4]....
        /*2cf8*/ 	.word	0xffffffff


	//----- nvinfo : EIATTR_COOP_GROUP_INSTR_OFFSETS
	.align		4
.L_31:
        /*2cfc*/ 	.byte	0x04, 0x28
        /*2cfe*/ 	.short	(.L_33 - .L_32)


	//   ....[0]....
.L_32:
        /*2d00*/ 	.word	0x00000070


	//   ....[1]....
        /*2d04*/ 	.word	0x00000080


	//   ....[2]....
        /*2d08*/ 	.word	0x000001a0


	//   ....[3]....
        /*2d0c*/ 	.word	0x000003b0


	//   ....[4]....
        /*2d10*/ 	.word	0x00001170


	//----- nvinfo : EIATTR_REG_RECONFIG
	.align		4
.L_33:
        /*2d14*/ 	.byte	0x01, 0x54
	.zero		2


	//----- nvinfo : EIATTR_SYSCALL_OFFSETS
	.align		4
        /*2d18*/ 	.byte	0x04, 0x46
        /*2d1a*/ 	.short	(.L_35 - .L_34)


	//   ....[0]....
.L_34:
        /*2d1c*/ 	.word	0x00001320


	//----- nvinfo : EIATTR_MBARRIER_INSTR_OFFSETS
	.align		4
.L_35:
        /*2d20*/ 	.byte	0x04, 0x39
        /*2d22*/ 	.short	(.L_37 - .L_36)


	//   ....[0]....
.L_36:
        /*2d24*/ 	.word	0x00000320
        /*2d28*/ 	.word	0x000000ff
        /*2d2c*/ 	.word	0x00000000
        /*2d30*/ 	.short	0x0100
        /*2d32*/ 	.byte	0x08
	.zero		1


	//   ....[1]....
        /*2d34*/ 	.word	0x00000330
        /*2d38*/ 	.word	0x000000ff
        /*2d3c*/ 	.word	0x00000020
        /*2d40*/ 	.short	0x0100
        /*2d42*/ 	.byte	0x08
	.zero		1


	//   ....[2]....
        /*2d44*/ 	.word	0x00000340
        /*2d48*/ 	.word	0x000000ff
        /*2d4c*/ 	.word	0x00000008
        /*2d50*/ 	.short	0x0100
        /*2d52*/ 	.byte	0x08
	.zero		1


	//   ....[3]....
        /*2d54*/ 	.word	0x00000350
        /*2d58*/ 	.word	0x000000ff
        /*2d5c*/ 	.word	0x00000028
        /*2d60*/ 	.short	0x0100
        /*2d62*/ 	.byte	0x08
	.zero		1


	//   ....[4]....
        /*2d64*/ 	.word	0x00000360
        /*2d68*/ 	.word	0x000000ff
        /*2d6c*/ 	.word	0x00000010
        /*2d70*/ 	.short	0x0100
        /*2d72*/ 	.byte	0x08
	.zero		1


	//   ....[5]....
        /*2d74*/ 	.word	0x00000370
        /*2d78*/ 	.word	0x000000ff
        /*2d7c*/ 	.word	0x00000030
        /*2d80*/ 	.short	0x0100
        /*2d82*/ 	.byte	0x08
	.zero		1


	//   ....[6]....
        /*2d84*/ 	.word	0x00000380
        /*2d88*/ 	.word	0x000000ff
        /*2d8c*/ 	.word	0x00000018
        /*2d90*/ 	.short	0x0100
        /*2d92*/ 	.byte	0x08
	.zero		1


	//   ....[7]....
        /*2d94*/ 	.word	0x00000390
        /*2d98*/ 	.word	0x000000ff
        /*2d9c*/ 	.word	0x00000038
        /*2da0*/ 	.short	0x0100
        /*2da2*/ 	.byte	0x08
	.zero		1


	//   ....[8]....
        /*2da4*/ 	.word	0x00000620
        /*2da8*/ 	.word	0x000000ff
        /*2dac*/ 	.word	0x00000050
        /*2db0*/ 	.short	0x0100
        /*2db2*/ 	.byte	0x10
	.zero		1


	//   ....[9]....
        /*2db4*/ 	.word	0x000006c0
        /*2db8*/ 	.word	0x000000ff
        /*2dbc*/ 	.word	0x00000058
        /*2dc0*/ 	.short	0x0100
        /*2dc2*/ 	.byte	0x10
	.zero		1


	//   ....[10]....
        /*2dc4*/ 	.word	0x000013c0
        /*2dc8*/ 	.word	0x00000003
        /*2dcc*/ 	.word	0x00000000
        /*2dd0*/ 	.short	0x010a
        /*2dd2*/ 	.byte	0x3f
	.zero		1


	//   ....[11]....
        /*2dd4*/ 	.word	0x00001400
        /*2dd8*/ 	.word	0x00000003
        /*2ddc*/ 	.word	0x00000000
        /*2de0*/ 	.short	0x010a
        /*2de2*/ 	.byte	0x3f
	.zero		1


	//   ....[12]....
        /*2de4*/ 	.word	0x000049f0
        /*2de8*/ 	.word	0x000000ff
        /*2dec*/ 	.word	0x00000000
        /*2df0*/ 	.short	0x010a
        /*2df2*/ 	.byte	0x08
	.zero		1


	//   ....[13]....
        /*2df4*/ 	.word	0x00004a30
        /*2df8*/ 	.word	0x000000ff
        /*2dfc*/ 	.word	0x00000000
        /*2e00*/ 	.short	0x010a
        /*2e02*/ 	.byte	0x08
	.zero		1


	//   ....[14]....
        /*2e04*/ 	.word	0x00008af0
        /*2e08*/ 	.word	0x000000ff
        /*2e0c*/ 	.word	0x00000000
        /*2e10*/ 	.short	0x0101
        /*2e12*/ 	.byte	0x0d
	.zero		1


	//   ....[15]....
        /*2e14*/ 	.word	0x00008ce0
        /*2e18*/ 	.word	0x000000ff
        /*2e1c*/ 	.word	0x00000000
        /*2e20*/ 	.short	0x0101
        /*2e22*/ 	.byte	0x04
	.zero		1


	//   ....[16]....
        /*2e24*/ 	.word	0x00017810
        /*2e28*/ 	.word	0x0000000a
        /*2e2c*/ 	.word	0x00000020
        /*2e30*/ 	.short	0x010a
        /*2e32*/ 	.byte	0x3f
	.zero		1


	//   ....[17]....
        /*2e34*/ 	.word	0x00017ba0
        /*2e38*/ 	.word	0x00000002
        /*2e3c*/ 	.word	0x00000058
        /*2e40*/ 	.short	0x0101
        /*2e42*/ 	.byte	0x3f
	.zero		1


	//   ....[18]....
        /*2e44*/ 	.word	0x00018360
        /*2e48*/ 	.word	0x00000005
        /*2e4c*/ 	.word	0x00000000
        /*2e50*/ 	.short	0x010a
        /*2e52*/ 	.byte	0x3f
	.zero		1


	//   ....[19]....
        /*2e54*/ 	.word	0x000183f0
        /*2e58*/ 	.word	0x00000007
        /*2e5c*/ 	.word	0x00000000
        /*2e60*/ 	.short	0x010a
        /*2e62*/ 	.byte	0x3f
	.zero		1


	//   ....[20]....
        /*2e64*/ 	.word	0x00018480
        /*2e68*/ 	.word	0x00000007
        /*2e6c*/ 	.word	0x00000000
        /*2e70*/ 	.short	0x010a
        /*2e72*/ 	.byte	0x3f
	.zero		1


	//   ....[21]....
        /*2e74*/ 	.word	0x00018510
        /*2e78*/ 	.word	0x00000003
        /*2e7c*/ 	.word	0x00000000
        /*2e80*/ 	.short	0x010a
        /*2e82*/ 	.byte	0x3f
	.zero		1


	//   ....[22]....
        /*2e84*/ 	.word	0x00018570
        /*2e88*/ 	.word	0x00000003
        /*2e8c*/ 	.word	0x00000000
        /*2e90*/ 	.short	0x010a
        /*2e92*/ 	.byte	0x3f
	.zero		1


	//   ....[23]....
        /*2e94*/ 	.word	0x000185d0
        /*2e98*/ 	.word	0x00000004
        /*2e9c*/ 	.word	0x00000000
        /*2ea0*/ 	.short	0x010a
        /*2ea2*/ 	.byte	0x3f
	.zero		1


	//   ....[24]....
        /*2ea4*/ 	.word	0x000186a0
        /*2ea8*/ 	.word	0x0000000a
        /*2eac*/ 	.word	0x00000020
        /*2eb0*/ 	.short	0x010a
        /*2eb2*/ 	.byte	0x3f
	.zero		1


	//   ....[25]....
        /*2eb4*/ 	.word	0x00018770
        /*2eb8*/ 	.word	0x00000005
        /*2ebc*/ 	.word	0x00000000
        /*2ec0*/ 	.short	0x010a
        /*2ec2*/ 	.byte	0x3f
	.zero		1


	//   ....[26]....
        /*2ec4*/ 	.word	0x000187c0
        /*2ec8*/ 	.word	0x00000007
        /*2ecc*/ 	.word	0x00000000
        /*2ed0*/ 	.short	0x010a
        /*2ed2*/ 	.byte	0x3f
	.zero		1


	//   ....[27]....
        /*2ed4*/ 	.word	0x00018810
        /*2ed8*/ 	.word	0x00000007
        /*2edc*/ 	.word	0x00000000
        /*2ee0*/ 	.short	0x010a
        /*2ee2*/ 	.byte	0x3f
	.zero		1


	//----- nvinfo : EIATTR_NUM_MBARRIERS
	.align		4
.L_37:
        /*2ee4*/ 	.byte	0x03, 0x38
        /*2ee6*/ 	.short	0x000a


	//----- nvinfo : EIATTR_EXIT_INSTR_OFFSETS
	.align		4
        /*2ee8*/ 	.byte	0x04, 0x1c
        /*2eea*/ 	.short	(.L_39 - .L_38)


	//   ....[0]....
.L_38:
        /*2eec*/ 	.word	0x00000720


	//   ....[1]....
        /*2ef0*/ 	.word	0x00001090


	//   ....[2]....
        /*2ef4*/ 	.word	0x00016d90


	//   ....[3]....
        /*2ef8*/ 	.word	0x000174a0


	//   ....[4]....
        /*2efc*/ 	.word	0x00018560


	//----- nvinfo : EIATTR_MAX_THREADS
	.align		4
.L_39:
        /*2f00*/ 	.byte	0x04, 0x05
        /*2f02*/ 	.short	(.L_41 - .L_40)
.L_40:
        /*2f04*/ 	.word	0x00000180
        /*2f08*/ 	.word	0x00000001
        /*2f0c*/ 	.word	0x00000001


	//----- nvinfo : EIATTR_CRS_STACK_SIZE
	.align		4
.L_41:
        /*2f10*/ 	.byte	0x04, 0x1e
        /*2f12*/ 	.short	(.L_43 - .L_42)
.L_42:
        /*2f14*/ 	.word	0x00000000


	//----- nvinfo : EIATTR_CBANK_PARAM_SIZE
	.align		4
.L_43:
        /*2f18*/ 	.byte	0x03, 0x19
        /*2f1a*/ 	.short	0x0470


	//----- nvinfo : EIATTR_PARAM_CBANK
	.align		4
        /*2f1c*/ 	.byte	0x04, 0x0a
        /*2f1e*/ 	.short	(.L_45 - .L_44)
	.align		4
.L_44:
        /*2f20*/ 	.word	index@(.nv.constant0._ZN7cutlass13device_kernelINS_4gemm6kernel13GemmUniversalIN4cute5tupleIJiiiiEEENS1_10collective13CollectiveMmaINS1_34MainloopSm90TmaGmmaWarpSpecializedILi4ENS5_IJNS4_1CILi1EEESB_SB_EEENS1_35KernelTmaWarpSpecializedCooperativeEEENS5_IJNSA_ILi256EEESF_NSA_ILi32EEEEEEfNS5_IJlSB_lEEEfSI_NS4_8TiledMMAINS4_8MMA_AtomIJNS4_4SM904GMMA30MMA_64x256x8_F32TF32TF32_SS_TNILNSM_7ScaleInE1ELSO_1EEEEEENS4_6LayoutINS5_IJNSA_ILi2EEESB_SB_EEENS5_IJSB_NSA_ILi0EEESU_EEEEENS5_IJNS4_10UnderscoreESX_SX_EEEEENS4_13SM90_TMA_LOADENS4_14ComposedLayoutINS4_7SwizzleILi3ELi4ELi3EEENS4_18smem_ptr_flag_bitsILi32EEENSR_INS5_IJNSA_ILi8EEESG_EEENS5_IJSG_SB_EEEEEEEvNS4_8identityES10_S1A_vS1B_EENS_8epilogue10collective6detail29Sm90TmaWarpSpecializedAdapterINS1E_15DefaultEpilogueIfSI_SI_NS1D_6thread17LinearCombinationIfLi1EffLNS1I_9ScaleType4KindE0ELNS_15FloatRoundStyleE2EfEENS1_15EpilogueDefaultEEEEEvvEEEEvNT_6ParamsE)
        /*2f24*/ 	.short	0x0210
        /*2f26*/ 	.short	0x0470


	//----- nvinfo : EIATTR_SW_WAR
	.align		4
.L_45:
        /*2f28*/ 	.byte	0x04, 0x36
        /*2f2a*/ 	.short	(.L_47 - .L_46)
.L_46:
        /*2f2c*/ 	.word	0x00000008
.L_47:


//--------------------- .nv.callgraph             --------------------------
	.section	.nv.callgraph,"",@"SHT_CUDA_CALLGRAPH"
	.align	4
	.sectionentsize	8
	.align		4
        /*0000*/ 	.word	0x00000000
	.align		4
        /*0004*/ 	.word	0xffffffff
	.align		4
        /*0008*/ 	.word	index@(_ZN7cutlass13device_kernelINS_4gemm6kernel13GemmUniversalIN4cute5tupleIJiiiiEEENS1_10collective13CollectiveMmaINS1_34MainloopSm90TmaGmmaWarpSpecializedILi4ENS5_IJNS4_1CILi1EEESB_SB_EEENS1_35KernelTmaWarpSpecializedCooperativeEEENS5_IJNSA_ILi256EEESF_NSA_ILi32EEEEEEfNS5_IJlSB_lEEEfSI_NS4_8TiledMMAINS4_8MMA_AtomIJNS4_4SM904GMMA30MMA_64x256x8_F32TF32TF32_SS_TNILNSM_7ScaleInE1ELSO_1EEEEEENS4_6LayoutINS5_IJNSA_ILi2EEESB_SB_EEENS5_IJSB_NSA_ILi0EEESU_EEEEENS5_IJNS4_10UnderscoreESX_SX_EEEEENS4_13SM90_TMA_LOADENS4_14ComposedLayoutINS4_7SwizzleILi3ELi4ELi3EEENS4_18smem_ptr_flag_bitsILi32EEENSR_INS5_IJNSA_ILi8EEESG_EEENS5_IJSG_SB_EEEEEEEvNS4_8identityES10_S1A_vS1B_EENS_8epilogue10collective6detail29Sm90TmaWarpSpecializedAdapterINS1E_15DefaultEpilogueIfSI_SI_NS1D_6thread17LinearCombinationIfLi1EffLNS1I_9ScaleType4KindE0ELNS_15FloatRoundStyleE2EfEENS1_15EpilogueDefaultEEEEEvvEEEEvNT_6ParamsE)
	.align		4
        /*000c*/ 	.word	index@(__assertfail)
	.align		4
        /*0010*/ 	.word	0x00000000
	.align		4
        /*0014*/ 	.word	0xfffffffe
	.align		4
        /*0018*/ 	.word	0x00000000
	.align		4
        /*001c*/ 	.word	0xfffffffd
	.align		4
        /*0020*/ 	.word	0x00000000
	.align		4
        /*0024*/ 	.word	0xfffffffc


//--------------------- .nv.constant4             --------------------------
	.section	.nv.constant4,"a",@progbits
	.align	8
	.align		8
.nv.constant4:
        /*0000*/ 	.dword	__assertfail
	.align		8
        /*0008*/ 	.dword	__unnamed_1
	.align		8
        /*0010*/ 	.dword	_ZN40_INTERNAL_44e39088_4_k_cu_8b211833_180934cuda3std3__45__cpo5beginE
	.align		8
        /*0018*/ 	.dword	_ZN40_INTERNAL_44e39088_4_k_cu_8b211833_180934cuda3std3__45__cpo3endE
	.align		8
        /*0020*/ 	.dword	_ZN40_INTERNAL_44e39088_4_k_cu_8b211833_180934cuda3std3__45__cpo6cbeginE
	.align		8
        /*0028*/ 	.dword	_ZN40_INTERNAL_44e39088_4_k_cu_8b211833_180934cuda3std3__45__cpo4cendE
	.align		8
        /*0030*/ 	.dword	_ZN40_INTERNAL_44e39088_4_k_cu_8b211833_180934cuda3std3__442_GLOBAL__N__44e39088_4_k_cu_8b211833_180936ignoreE
	.align		8
        /*0038*/ 	.dword	_ZN40_INTERNAL_44e39088_4_k_cu_8b211833_180934cuda3std3__419piecewise_constructE
	.align		8
        /*0040*/ 	.dword	_ZN40_INTERNAL_44e39088_4_k_cu_8b211833_180934cuda3std3__48in_placeE
	.align		8
        /*0048*/ 	.dword	_ZN40_INTERNAL_44e39088_4_k_cu_8b211833_180934cuda3std6ranges3__45__cpo4swapE
	.align		8
        /*0050*/ 	.dword	_ZN40_INTERNAL_44e39088_4_k_cu_8b211833_180934cuda3std6ranges3__45__cpo9iter_moveE
	.align		8
        /*0058*/ 	.dword	_ZN40_INTERNAL_44e39088_4_k_cu_8b211833_180934cute7productE
	.align		8
        /*0060*/ 	.dword	_ZN40_INTERNAL_44e39088_4_k_cu_8b211833_180934cute1_E
	.align		8
        /*0068*/ 	.dword	$str$22
	.align		8
        /*0070*/ 	.dword	$str$23


//--------------------- .text._ZN7cutlass13device_kernelINS_4gemm6kernel13GemmUniversalIN4cute5tupleIJiiiiEEENS1_10collective13CollectiveMmaINS1_34MainloopSm90TmaGmmaWarpSpecializedILi4ENS5_IJNS4_1CILi1EEESB_SB_EEENS1_35KernelTmaWarpSpecializedCooperativeEEENS5_IJNSA_ILi256EEESF_NSA_ILi32EEEEEEfNS5_IJlSB_lEEEfSI_NS4_8TiledMMAINS4_8MMA_AtomIJNS4_4SM904GMMA30MMA_64x256x8_F32TF32TF32_SS_TNILNSM_7ScaleInE1ELSO_1EEEEEENS4_6LayoutINS5_IJNSA_ILi2EEESB_SB_EEENS5_IJSB_NSA_ILi0EEESU_EEEEENS5_IJNS4_10UnderscoreESX_SX_EEEEENS4_13SM90_TMA_LOADENS4_14ComposedLayoutINS4_7SwizzleILi3ELi4ELi3EEENS4_18smem_ptr_flag_bitsILi32EEENSR_INS5_IJNSA_ILi8EEESG_EEENS5_IJSG_SB_EEEEEEEvNS4_8identityES10_S1A_vS1B_EENS_8epilogue10collective6detail29Sm90TmaWarpSpecializedAdapterINS1E_15DefaultEpilogueIfSI_SI_NS1D_6thread17LinearCombinationIfLi1EffLNS1I_9ScaleType4KindE0ELNS_15FloatRoundStyleE2EfEENS1_15EpilogueDefaultEEEEEvvEEEEvNT_6ParamsE --------------------------
	.section	.text._ZN7cutlass13device_kernelINS_4gemm6kernel13GemmUniversalIN4cute5tupleIJiiiiEEENS1_10collective13CollectiveMmaINS1_34MainloopSm90TmaGmmaWarpSpecializedILi4ENS5_IJNS4_1CILi1EEESB_SB_EEENS1_35KernelTmaWarpSpecializedCooperativeEEENS5_IJNSA_ILi256EEESF_NSA_ILi32EEEEEEfNS5_IJlSB_lEEEfSI_NS4_8TiledMMAINS4_8MMA_AtomIJNS4_4SM904GMMA30MMA_64x256x8_F32TF32TF32_SS_TNILNSM_7ScaleInE1ELSO_1EEEEEENS4_6LayoutINS5_IJNSA_ILi2EEESB_SB_EEENS5_IJSB_NSA_ILi0EEESU_EEEEENS5_IJNS4_10UnderscoreESX_SX_EEEEENS4_13SM90_TMA_LOADENS4_14ComposedLayoutINS4_7SwizzleILi3ELi4ELi3EEENS4_18smem_ptr_flag_bitsILi32EEENSR_INS5_IJNSA_ILi8EEESG_EEENS5_IJSG_SB_EEEEEEEvNS4_8identityES10_S1A_vS1B_EENS_8epilogue10collective6detail29Sm90TmaWarpSpecializedAdapterINS1E_15DefaultEpilogueIfSI_SI_NS1D_6thread17LinearCombinationIfLi1EffLNS1I_9ScaleType4KindE0ELNS_15FloatRoundStyleE2EfEENS1_15EpilogueDefaultEEEEEvvEEEEvNT_6ParamsE,"ax",@progbits
	.align	128
.text._ZN7cutlass13device_kernelINS_4gemm6kernel13GemmUniversalIN4cute5tupleIJiiiiEEENS1_10collective13CollectiveMmaINS1_34MainloopSm90TmaGmmaWarpSpecializedILi4ENS5_IJNS4_1CILi1EEESB_SB_EEENS1_35KernelTmaWarpSpecializedCooperativeEEENS5_IJNSA_ILi256EEESF_NSA_ILi32EEEEEEfNS5_IJlSB_lEEEfSI_NS4_8TiledMMAINS4_8MMA_AtomIJNS4_4SM904GMMA30MMA_64x256x8_F32TF32TF32_SS_TNILNSM_7ScaleInE1ELSO_1EEEEEENS4_6LayoutINS5_IJNSA_ILi2EEESB_SB_EEENS5_IJSB_NSA_ILi0EEESU_EEEEENS5_IJNS4_10UnderscoreESX_SX_EEEEENS4_13SM90_TMA_LOADENS4_14ComposedLayoutINS4_7SwizzleILi3ELi4ELi3EEENS4_18smem_ptr_flag_bitsILi32EEENSR_INS5_IJNSA_ILi8EEESG_EEENS5_IJSG_SB_EEEEEEEvNS4_8identityES10_S1A_vS1B_EENS_8epilogue10collective6detail29Sm90TmaWarpSpecializedAdapterINS1E_15DefaultEpilogueIfSI_SI_NS1D_6thread17LinearCombinationIfLi1EffLNS1I_9ScaleType4KindE0ELNS_15FloatRoundStyleE2EfEENS1_15EpilogueDefaultEEEEEvvEEEEvNT_6ParamsE:
        .type           _ZN7cutlass13device_kernelINS_4gemm6kernel13GemmUniversalIN4cute5tupleIJiiiiEEENS1_10collective13CollectiveMmaINS1_34MainloopSm90TmaGmmaWarpSpecializedILi4ENS5_IJNS4_1CILi1EEESB_SB_EEENS1_35KernelTmaWarpSpecializedCooperativeEEENS5_IJNSA_ILi256EEESF_NSA_ILi32EEEEEEfNS5_IJlSB_lEEEfSI_NS4_8TiledMMAINS4_8MMA_AtomIJNS4_4SM904GMMA30MMA_64x256x8_F32TF32TF32_SS_TNILNSM_7ScaleInE1ELSO_1EEEEEENS4_6LayoutINS5_IJNSA_ILi2EEESB_SB_EEENS5_IJSB_NSA_ILi0EEESU_EEEEENS5_IJNS4_10UnderscoreESX_SX_EEEEENS4_13SM90_TMA_LOADENS4_14ComposedLayoutINS4_7SwizzleILi3ELi4ELi3EEENS4_18smem_ptr_flag_bitsILi32EEENSR_INS5_IJNSA_ILi8EEESG_EEENS5_IJSG_SB_EEEEEEEvNS4_8identityES10_S1A_vS1B_EENS_8epilogue10collective6detail29Sm90TmaWarpSpecializedAdapterINS1E_15DefaultEpilogueIfSI_SI_NS1D_6thread17LinearCombinationIfLi1EffLNS1I_9ScaleType4KindE0ELNS_15FloatRoundStyleE2EfEENS1_15EpilogueDefaultEEEEEvvEEEEvNT_6ParamsE,@function
        .size           _ZN7cutlass13device_kernelINS_4gemm6kernel13GemmUniversalIN4cute5tupleIJiiiiEEENS1_10collective13CollectiveMmaINS1_34MainloopSm90TmaGmmaWarpSpecializedILi4ENS5_IJNS4_1CILi1EEESB_SB_EEENS1_35KernelTmaWarpSpecializedCooperativeEEENS5_IJNSA_ILi256EEESF_NSA_ILi32EEEEEEfNS5_IJlSB_lEEEfSI_NS4_8TiledMMAINS4_8MMA_AtomIJNS4_4SM904GMMA30MMA_64x256x8_F32TF32TF32_SS_TNILNSM_7ScaleInE1ELSO_1EEEEEENS4_6LayoutINS5_IJNSA_ILi2EEESB_SB_EEENS5_IJSB_NSA_ILi0EEESU_EEEEENS5_IJNS4_10UnderscoreESX_SX_EEEEENS4_13SM90_TMA_LOADENS4_14ComposedLayoutINS4_7SwizzleILi3ELi4ELi3EEENS4_18smem_ptr_flag_bitsILi32EEENSR_INS5_IJNSA_ILi8EEESG_EEENS5_IJSG_SB_EEEEEEEvNS4_8identityES10_S1A_vS1B_EENS_8epilogue10collective6detail29Sm90TmaWarpSpecializedAdapterINS1E_15DefaultEpilogueIfSI_SI_NS1D_6thread17LinearCombinationIfLi1EffLNS1I_9ScaleType4KindE0ELNS_15FloatRoundStyleE2EfEENS1_15EpilogueDefaultEEEEEvvEEEEvNT_6ParamsE,(.L_x_576 - _ZN7cutlass13device_kernelINS_4gemm6kernel13GemmUniversalIN4cute5tupleIJiiiiEEENS1_10collective13CollectiveMmaINS1_34MainloopSm90TmaGmmaWarpSpecializedILi4ENS5_IJNS4_1CILi1EEESB_SB_EEENS1_35KernelTmaWarpSpecializedCooperativeEEENS5_IJNSA_ILi256EEESF_NSA_ILi32EEEEEEfNS5_IJlSB_lEEEfSI_NS4_8TiledMMAINS4_8MMA_AtomIJNS4_4SM904GMMA30MMA_64x256x8_F32TF32TF32_SS_TNILNSM_7ScaleInE1ELSO_1EEEEEENS4_6LayoutINS5_IJNSA_ILi2EEESB_SB_EEENS5_IJSB_NSA_ILi0EEESU_EEEEENS5_IJNS4_10UnderscoreESX_SX_EEEEENS4_13SM90_TMA_LOADENS4_14ComposedLayoutINS4_7SwizzleILi3ELi4ELi3EEENS4_18smem_ptr_flag_bitsILi32EEENSR_INS5_IJNSA_ILi8EEESG_EEENS5_IJSG_SB_EEEEEEEvNS4_8identityES10_S1A_vS1B_EENS_8epilogue10collective6detail29Sm90TmaWarpSpecializedAdapterINS1E_15DefaultEpilogueIfSI_SI_NS1D_6thread17LinearCombinationIfLi1EffLNS1I_9ScaleType4KindE0ELNS_15FloatRoundStyleE2EfEENS1_15EpilogueDefaultEEEEEvvEEEEvNT_6ParamsE)
        .other          _ZN7cutlass13device_kernelINS_4gemm6kernel13GemmUniversalIN4cute5tupleIJiiiiEEENS1_10collective13CollectiveMmaINS1_34MainloopSm90TmaGmmaWarpSpecializedILi4ENS5_IJNS4_1CILi1EEESB_SB_EEENS1_35KernelTmaWarpSpecializedCooperativeEEENS5_IJNSA_ILi256EEESF_NSA_ILi32EEEEEEfNS5_IJlSB_lEEEfSI_NS4_8TiledMMAINS4_8MMA_AtomIJNS4_4SM904GMMA30MMA_64x256x8_F32TF32TF32_SS_TNILNSM_7ScaleInE1ELSO_1EEEEEENS4_6LayoutINS5_IJNSA_ILi2EEESB_SB_EEENS5_IJSB_NSA_ILi0EEESU_EEEEENS5_IJNS4_10UnderscoreESX_SX_EEEEENS4_13SM90_TMA_LOADENS4_14ComposedLayoutINS4_7SwizzleILi3ELi4ELi3EEENS4_18smem_ptr_flag_bitsILi32EEENSR_INS5_IJNSA_ILi8EEESG_EEENS5_IJSG_SB_EEEEEEEvNS4_8identityES10_S1A_vS1B_EENS_8epilogue10collective6detail29Sm90TmaWarpSpecializedAdapterINS1E_15DefaultEpilogueIfSI_SI_NS1D_6thread17LinearCombinationIfLi1EffLNS1I_9ScaleType4KindE0ELNS_15FloatRoundStyleE2EfEENS1_15EpilogueDefaultEEEEEvvEEEEvNT_6ParamsE,@"STO_CUDA_ENTRY STV_DEFAULT"
_ZN7cutlass13device_kernelINS_4gemm6kernel13GemmUniversalIN4cute5tupleIJiiiiEEENS1_10collective13CollectiveMmaINS1_34MainloopSm90TmaGmmaWarpSpecializedILi4ENS5_IJNS4_1CILi1EEESB_SB_EEENS1_35KernelTmaWarpSpecializedCooperativeEEENS5_IJNSA_ILi256EEESF_NSA_ILi32EEEEEEfNS5_IJlSB_lEEEfSI_NS4_8TiledMMAINS4_8MMA_AtomIJNS4_4SM904GMMA30MMA_64x256x8_F32TF32TF32_SS_TNILNSM_7ScaleInE1ELSO_1EEEEEENS4_6LayoutINS5_IJNSA_ILi2EEESB_SB_EEENS5_IJSB_NSA_ILi0EEESU_EEEEENS5_IJNS4_10UnderscoreESX_SX_EEEEENS4_13SM90_TMA_LOADENS4_14ComposedLayoutINS4_7SwizzleILi3ELi4ELi3EEENS4_18smem_ptr_flag_bitsILi32EEENSR_INS5_IJNSA_ILi8EEESG_EEENS5_IJSG_SB_EEEEEEEvNS4_8identityES10_S1A_vS1B_EENS_8epilogue10collective6detail29Sm90TmaWarpSpecializedAdapterINS1E_15DefaultEpilogueIfSI_SI_NS1D_6thread17LinearCombinationIfLi1EffLNS1I_9ScaleType4KindE0ELNS_15FloatRoundStyleE2EfEENS1_15EpilogueDefaultEEEEEvvEEEEvNT_6ParamsE:
[----:B------:R-:W0:Y:S02]  /*0000*/  LDC R1, c[0x0][0x28] ;  /* 0x00000a00ff017b82 */ /* 0x000e240000000800 */
[----:B0-----:R-:W-:Y:S01]  /*0010*/  IADD3 R1, R1, -0x780, RZ ;  /* 0xfffff88001017810 */ /* 0x001fe20007ffe0ff */
[----:B------:R-:W0:Y:S01]  /*0020*/  S2R R2, SR_TID.X ;  /* 0x0000000000027919 */ /* 0x000e220000002100 */
[----:B------:R-:W-:Y:S01]  /*0030*/  ELECT P0, URZ, PT ;  /* 0x00000000003f782f */ /* 0x000fe20003800000 */
[----:B------:R-:W-:Y:S01]  /*0040*/  BSSY B0, `(.L_x_0) ;  /* 0x0000015000007945 */ /* 0x000fe20003800000 */
[--C-:B0-----:R-:W-:Y:S02]  /*0050*/  SHF.R.U32.HI R0, RZ, 0x5, R2.reuse ;  /* 0x00000005ff007819 */ /* 0x101fe40000011602 */
[----:B------:R-:W-:-:S03]  /*0060*/  SHF.R.U32.HI R160, RZ, 0x7, R2 ;  /* 0x00000007ffa07819 */ /* 0x000fc60000011602 */
[----:B------:R-:W0:Y:S04]  /*0070*/  SHFL.IDX PT, R3, R0, RZ, 0x1f ;  /* 0x00001fff00037589 */ /* 0x000e2800000e0000 */
[----:B------:R-:W1:Y:S01]  /*0080*/  SHFL.IDX PT, R2, R160, RZ, 0x1f ;  /* 0x00001fffa0027589 */ /* 0x000e6200000e0000 */
[----:B0-----:R-:W-:Y:S02]  /*0090*/  R2UR UR10, R3 ;  /* 0x00000000030a72ca */ /* 0x001fe400000e0000 */
[----:B-1----:R-:W-:-:S11]  /*00a0*/  R2UR UR5, R2 ;  /* 0x00000000020572ca */ /* 0x002fd600000e0000 */
[----:B------:R-:W-:Y:S02]  /*00b0*/  USHF.R.S32.HI UR4, URZ, 0x1f, UR10 ;  /* 0x0000001f3f047899 */ /* 0x000fe4000801140a */
[----:B------:R-:W-:Y:S02]  /*00c0*/  ISETP.NE.OR P0, PT, RZ, UR10, !P0 ;  /* 0x0000000aff007c0c */ /* 0x000fe4000c705670 */
[----:B------:R-:W-:-:S04]  /*00d0*/  ULEA.HI UR4, UR4, UR10, URZ, 0x2 ;  /* 0x0000000a04047291 */ /* 0x000fc8000f8f103f */
[----:B------:R-:W-:-:S04]  /*00e0*/  ULOP3.LUT UR4, UR4, 0xfffffffc, URZ, 0xc0, !UPT ;  /* 0xfffffffc04047892 */ /* 0x000fc8000f8ec03f */
[----:B------:R-:W-:-:S03]  /*00f0*/  UIADD3 UR10, UR10, -UR4, URZ ;  /* 0x800000040a0a7290 */ /* 0x000fc6000fffe03f */
[----:B------:R-:W-:Y:S09]  /*0100*/  @P0 BRA `(.L_x_1) ;  /* 0x0000000000200947 */ /* 0x000ff20003800000 */
[----:B------:R-:W-:Y:S02]  /*0110*/  ULDC.64 UR6, c[0x0][0x198] ;  /* 0x0000660000067ab9 */ /* 0x000fe40000000a00 */
[----:B------:R-:W-:Y:S02]  /*0120*/  UIADD3 UR8, UP0, UR6, 0xf0, URZ ;  /* 0x000000f006087890 */ /* 0x000fe4000ff1e03f */
[----:B------:R-:W-:Y:S02]  /*0130*/  UIADD3 UR6, UP1, UR6, 0x1f0, URZ ;  /* 0x000001f006067890 */ /* 0x000fe4000ff3e03f */
[----:B------:R-:W-:Y:S02]  /*0140*/  UIADD3.X UR9, URZ, UR7, URZ, UP0, !UPT ;  /* 0x000000073f097290 */ /* 0x000fe400087fe43f */
[----:B------:R-:W-:-:S07]  /*0150*/  UIADD3.X UR7, URZ, UR7, URZ, UP1, !UPT ;  /* 0x000000073f077290 */ /* 0x000fce0008ffe43f */
[----:B------:R0:W-:Y:S02]  /*0160*/  UTMACCTL.PF [UR8] ;  /* 0x00000000080079b9 */ /* 0x0001e40008040000 */
[----:B------:R0:W-:Y:S02]  /*0170*/  UTMACCTL.PF [UR6] ;  /* 0x00000000060079b9 */ /* 0x0001e40008040000 */
[----:B0-----:R-:W-:Y:S01]  /*0180*/  NOP ;  /* 0x0000000000007918 */ /* 0x001fe20000000000 */
.L_x_1:
[----:B------:R-:W-:Y:S05]  /*0190*/  BSYNC B0 ;  /* 0x0000000000007941 */ /* 0x000fea0003800000 */
.L_x_0:
[----:B------:R-:W0:Y:S01]  /*01a0*/  SHFL.IDX PT, R2, R0, RZ, 0x1f ;  /* 0x00001fff00027589 */ /* 0x000e2200000e0000 */
[----:B------:R-:W-:Y:S01]  /*01b0*/  UISETP.NE.AND UP0, UPT, UR10, 0x3, UPT ;  /* 0x000000030a00788c */ /* 0x000fe2000bf05270 */
[----:B------:R-:W-:Y:S01]  /*01c0*/  ISETP.NE.AND P1, PT, RZ, UR5, PT ;  /* 0x00000005ff007c0c */ /* 0x000fe2000bf25270 */
[----:B------:R-:W-:Y:S02]  /*01d0*/  UIADD3 UR18, UR5, -0x1, URZ ;  /* 0xffffffff05127890 */ /* 0x000fe4000fffe03f */
[----:B------:R-:W-:Y:S02]  /*01e0*/  UISETP.EQ.OR UP0, UPT, UR10, URZ, !UP0 ;  /* 0x0000003f0a00728c */ /* 0x000fe4000c702670 */
[----:B------:R-:W-:Y:S02]  /*01f0*/  UISETP.GE.U32.AND UP1, UPT, UR18, 0x2, UPT ;  /* 0x000000021200788c */ /* 0x000fe4000bf26070 */
[----:B------:R-:W-:-:S04]  /*0200*/  UISETP.EQ.AND UP0, UPT, UR5, URZ, UP0 ;  /* 0x0000003f0500728c */ /* 0x000fc80008702270 */
[----:B------:R-:W-:-:S04]  /*0210*/  USEL UR40, URZ, 0x1, !UP0 ;  /* 0x000000013f287887 */ /* 0x000fc8000c000000 */
[----:B------:R-:W-:Y:S01]  /*0220*/  USEL UR40, UR40, 0x2, UP1 ;  /* 0x0000000228287887 */ /* 0x000fe20008800000 */
[----:B0-----:R-:W-:-:S13]  /*0230*/  ISETP.NE.AND P0, PT, R2, RZ, PT ;  /* 0x000000ff0200720c */ /* 0x001fda0003f05270 */
[----:B------:R-:W-:Y:S05]  /*0240*/  @P0 BRA `(.L_x_2) ;  /* 0x0000000000580947 */ /* 0x000fea0003800000 */
[----:B------:R-:W0:Y:S01]  /*0250*/  S2UR UR8, SR_CgaCtaId ;  /* 0x00000000000879c3 */ /* 0x000e220000008800 */
[----:B------:R-:W-:Y:S01]  /*0260*/  UMOV UR4, 0x400 ;  /* 0x0000040000047882 */ /* 0x000fe20000000000 */
[----:B------:R-:W-:Y:S01]  /*0270*/  UMOV UR5, 0x1 ;  /* 0x0000000100057882 */ /* 0x000fe20000000000 */
[----:B------:R-:W-:Y:S01]  /*0280*/  UMOV UR6, 0x100 ;  /* 0x0000010000067882 */ /* 0x000fe20000000000 */
[----:B------:R-:W-:Y:S01]  /*0290*/  ELECT P0, URZ, PT ;  /* 0x00000000003f782f */ /* 0x000fe20003800000 */
[----:B------:R-:W-:-:S04]  /*02a0*/  UIADD3 UR6, -UR6, 0x100000, URZ ;  /* 0x0010000006067890 */ /* 0x000fc8000fffe13f */
[----:B------:R-:W-:Y:S02]  /*02b0*/  USHF.L.U32 UR7, UR6, 0xb, URZ ;  /* 0x0000000b06077899 */ /* 0x000fe4000800063f */
[----:B------:R-:W-:Y:S02]  /*02c0*/  USHF.L.U32 UR6, UR6, 0x1, URZ ;  /* 0x0000000106067899 */ /* 0x000fe4000800063f */
[----:B0-----:R-:W-:Y:S02]  /*02d0*/  ULEA UR8, UR8, UR4, 0x18 ;  /* 0x0000000408087291 */ /* 0x001fe4000f8ec03f */
[----:B------:R-:W-:-:S04]  /*02e0*/  UIADD3 UR4, -UR5, 0x100000, URZ ;  /* 0x0010000005047890 */ /* 0x000fc8000fffe13f */
[----:B------:R-:W-:Y:S02]  /*02f0*/  USHF.L.U32 UR5, UR4, 0xb, URZ ;  /* 0x0000000b04057899 */ /* 0x000fe4000800063f */
[----:B------:R-:W-:Y:S01]  /*0300*/  USHF.L.U32 UR4, UR4, 0x1, URZ ;  /* 0x0000000104047899 */ /* 0x000fe2000800063f */
[----:B------:R-:W0:Y:S11]  /*0310*/  FENCE.VIEW.ASYNC.S ;  /* 0x00000000000073c6 */ /* 0x000e360000000000 */
[----:B0-----:R0:W1:Y:S01]  /*0320*/  SYNCS.EXCH.64 URZ, [UR8], UR4 ;  /* 0x00000004083f75b2 */ /* 0x0010620008000100 */
[----:B------:R0:W2:Y:S01]  /*0330*/  SYNCS.EXCH.64 URZ, [UR8+0x20], UR6 ;  /* 0x00002006083f75b2 */ /* 0x0000a20008000100 */
[----:B------:R0:W3:Y:S01]  /*0340*/  SYNCS.EXCH.64 URZ, [UR8+0x8], UR4 ;  /* 0x00000804083f75b2 */ /* 0x0000e20008000100 */
[----:B------:R0:W4:Y:S01]  /*0350*/  SYNCS.EXCH.64 URZ, [UR8+0x28], UR6 ;  /* 0x00002806083f75b2 */ /* 0x0001220008000100 */
[----:B------:R0:W0:Y:S01]  /*0360*/  SYNCS.EXCH.64 URZ, [UR8+0x10], UR4 ;  /* 0x00001004083f75b2 */ /* 0x0000220008000100 */
[----:B------:R0:W0:Y:S01]  /*0370*/  SYNCS.EXCH.64 URZ, [UR8+0x30], UR6 ;  /* 0x00003006083f75b2 */ /* 0x0000220008000100 */
[----:B------:R0:W0:Y:S01]  /*0380*/  SYNCS.EXCH.64 URZ, [UR8+0x18], UR4 ;  /* 0x00001804083f75b2 */ /* 0x0000220008000100 */
[----:B------:R0:W0:Y:S01]  /*0390*/  SYNCS.EXCH.64 URZ, [UR8+0x38], UR6 ;  /* 0x00003806083f75b2 */ /* 0x0000220008000100 */
[----:B------:R-:W-:Y:S01]  /*03a0*/  NOP ;  /* 0x0000000000007918 */ /* 0x000fe20000000000 */
.L_x_2:
[----:B------:R-:W5:Y:S01]  /*03b0*/  SHFL.IDX PT, R0, R0, RZ, 0x1f ;  /* 0x00001fff00007589 */ /* 0x000f6200000e0000 */
[----:B------:R-:W-:Y:S01]  /*03c0*/  ELECT P0, URZ, PT ;  /* 0x00000000003f782f */ /* 0x000fe20003800000 */
[----:B------:R-:W1:Y:S01]  /*03d0*/  S2UR UR17, SR_CTAID.Y ;  /* 0x00000000001179c3 */ /* 0x000e620000002600 */
[----:B0-----:R-:W-:Y:S01]  /*03e0*/  ULDC UR5, c[0x0][0x65c] ;  /* 0x0001970000057ab9 */ /* 0x001fe20000000800 */
[----:B------:R-:W-:Y:S01]  /*03f0*/  UMOV UR12, 0x20 ;  /* 0x00000020000c7882 */ /* 0x000fe20000000000 */
[----:B------:R-:W-:Y:S01]  /*0400*/  UISETP.NE.AND UP2, UPT, UR5, 0x1, UPT ;  /* 0x000000010500788c */ /* 0x000fe2000bf45270 */
[----:B------:R-:W-:Y:S01]  /*0410*/  NOP ;  /* 0x0000000000007918 */ /* 0x000fe20000000000 */
[----:B------:R-:W-:Y:S02]  /*0420*/  NOP ;  /* 0x0000000000007918 */ /* 0x000fe40000000000 */
[----:B------:R-:W-:Y:S01]  /*0430*/  UP2UR UR45, UPR, URZ, 0x4 ;  /* 0x000000043f2d7883 */ /* 0x000fe20008000000 */
[----:B------:R-:W0:Y:S01]  /*0440*/  S2UR UR4, SR_CTAID.X ;  /* 0x00000000000479c3 */ /* 0x000e220000002500 */
[----:B------:R-:W-:-:S02]  /*0450*/  PLOP3.LUT P2, PT, PT, PT, UP2, 0x80, 0x0 ;  /* 0x000000000000781c */ /* 0x000fc40003f4f028 */
[----:B------:R-:W-:Y:S02]  /*0460*/  PLOP3.LUT P4, PT, PT, PT, UP2, 0x80, 0x0 ;  /* 0x000000000000781c */ /* 0x000fe40003f8f028 */
[----:B------:R-:W-:Y:S01]  /*0470*/  PLOP3.LUT P3, PT, PT, PT, UP2, 0x80, 0x0 ;  /* 0x000000000000781c */ /* 0x000fe20003f6f028 */
[----:B------:R-:W-:Y:S01]  /*0480*/  @UP2 ULDC UR14, c[0x0][0x10] ;  /* 0x00000400000e2ab9 */ /* 0x000fe20000000800 */
[----:B------:R-:W-:Y:S01]  /*0490*/  @UP2 UMOV UR9, URZ ;  /* 0x0000003f00092c82 */ /* 0x000fe20008000000 */
[----:B------:R-:W-:Y:S01]  /*04a0*/  @!UP2 ULDC UR11, c[0x0][0xc] ;  /* 0x00000300000baab9 */ /* 0x000fe20000000800 */
[----:B-----5:R-:W-:Y:S01]  /*04b0*/  ISETP.NE.OR P0, PT, R0, RZ, !P0 ;  /* 0x000000ff0000720c */ /* 0x020fe20004705670 */
[----:B-1----:R-:W-:Y:S02]  /*04c0*/  @UP2 UMOV UR7, UR17 ;  /* 0x0000001100072c82 */ /* 0x002fe40008000000 */
[----:B------:R-:W-:Y:S01]  /*04d0*/  @UP2 UMOV UR8, UR7 ;  /* 0x0000000700082c82 */ /* 0x000fe20008000000 */
[----:B------:R-:W-:Y:S01]  /*04e0*/  @!UP2 UMOV UR7, UR17 ;  /* 0x000000110007ac82 */ /* 0x000fe20008000000 */
[----:B0-----:R-:W-:-:S08]  /*04f0*/  @UP2 UIMAD.WIDE.U32 UR14, UR4, UR14, UR8 ;  /* 0x0000000e040e22a5 */ /* 0x001fd0000f8e0008 */
[----:B------:R-:W-:Y:S01]  /*0500*/  VOTEU.ALL UP0, P0 ;  /* 0x00000000003f7886 */ /* 0x000fe20000000000 */
[----:B------:R-:W-:Y:S01]  /*0510*/  VOTEU.ALL UP1, P0 ;  /* 0x00000000003f7886 */ /* 0x000fe20000020000 */
[----:B------:R-:W-:Y:S01]  /*0520*/  IMAD.U32 R2, RZ, RZ, UR14 ;  /* 0x0000000eff027e24 */ /* 0x000fe2000f8e00ff */
[----:B------:R-:W-:Y:S02]  /*0530*/  MOV R3, UR15 ;  /* 0x0000000f00037c02 */ /* 0x000fe40008000f00 */
[----:B------:R-:W0:Y:S01]  /*0540*/  @!UP0 S2UR UR6, SR_CgaCtaId ;  /* 0x00000000000689c3 */ /* 0x000e220000008800 */
[----:B------:R-:W-:Y:S01]  /*0550*/  @!UP0 UMOV UR5, 0x400 ;  /* 0x0000040000058882 */ /* 0x000fe20000000000 */
[----:B------:R-:W-:-:S04]  /*0560*/  @!UP0 UIADD3 UR12, -UR12, 0x100000, URZ ;  /* 0x001000000c0c8890 */ /* 0x000fc8000fffe13f */
[----:B------:R-:W-:Y:S02]  /*0570*/  @!UP0 USHF.L.U32 UR13, UR12, 0xb, URZ ;  /* 0x0000000b0c0d8899 */ /* 0x000fe4000800063f */
[----:B------:R-:W-:Y:S02]  /*0580*/  @!UP0 USHF.L.U32 UR12, UR12, 0x1, URZ ;  /* 0x000000010c0c8899 */ /* 0x000fe4000800063f */
[----:B0-----:R-:W-:Y:S01]  /*0590*/  @!UP0 ULEA UR16, UR6, UR5, 0x18 ;  /* 0x0000000506108291 */ /* 0x001fe2000f8ec03f */
[----:B------:R-:W-:Y:S01]  /*05a0*/  VOTEU.ALL UP0, P0 ;  /* 0x00000000003f7886 */ /* 0x000fe20000000000 */
[----:B------:R-:W-:Y:S01]  /*05b0*/  PLOP3.LUT P0, PT, PT, PT, UP2, 0x80, 0x0 ;  /* 0x000000000000781c */ /* 0x000fe20003f0f028 */
[----:B------:R-:W-:Y:S01]  /*05c0*/  UMOV UR5, URZ ;  /* 0x0000003f00057c82 */ /* 0x000fe20008000000 */
[----:B------:R-:W-:Y:S01]  /*05d0*/  @UP2 UMOV UR6, URZ ;  /* 0x0000003f00062c82 */ /* 0x000fe20008000000 */
[----:B------:R-:W-:Y:S02]  /*05e0*/  @!UP2 UIMAD.WIDE.U32 UR8, UR11, UR7, UR4 ;  /* 0x000000070b08a2a5 */ /* 0x000fe4000f8e0004 */
[----:B------:R-:W-:-:S04]  /*05f0*/  @UP2 UIADD3 UR6, UR15, UR6, URZ ;  /* 0x000000060f062290 */ /* 0x000fc8000fffe03f */
[----:B------:R-:W-:Y:S01]  /*0600*/  MOV R5, UR9 ;  /* 0x0000000900057c02 */ /* 0x000fe20008000f00 */
[----:B------:R-:W0:Y:S02]  /*0610*/  FENCE.VIEW.ASYNC.S ;  /* 0x00000000000073c6 */ /* 0x000e240000000000 */
[----:B0-----:R0:W2:Y:S01]  /*0620*/  @!UP0 SYNCS.EXCH.64 URZ, [UR16+0x50], UR12 ;  /* 0x0000500c103f85b2 */ /* 0x0010a20008000100 */
[----:B------:R-:W-:Y:S01]  /*0630*/  @P2 MOV R6, UR6 ;  /* 0x0000000600062c02 */ /* 0x000fe20008000f00 */
[----:B------:R-:W-:Y:S01]  /*0640*/  IMAD.U32 R4, RZ, RZ, UR8 ;  /* 0x00000008ff047e24 */ /* 0x000fe2000f8e00ff */
[----:B------:R-:W-:Y:S01]  /*0650*/  @!P4 MOV R6, R5 ;  /* 0x000000050006c202 */ /* 0x000fe20000000f00 */
[----:B------:R-:W-:Y:S01]  /*0660*/  @P0 IMAD.MOV.U32 R7, RZ, RZ, R2 ;  /* 0x000000ffff070224 */ /* 0x000fe200078e0002 */
[----:B------:R-:W-:Y:S01]  /*0670*/  MOV R3, UR9 ;  /* 0x0000000900037c02 */ /* 0x000fe20008000f00 */
[----:B------:R-:W-:Y:S02]  /*0680*/  IMAD.U32 R2, RZ, RZ, UR8 ;  /* 0x00000008ff027e24 */ /* 0x000fe4000f8e00ff */
[----:B------:R0:W-:Y:S02]  /*0690*/  STL [R1+0x200], R6 ;  /* 0x0002000601007387 */ /* 0x0001e40000100800 */
[----:B------:R-:W-:-:S05]  /*06a0*/  @!P3 IMAD.MOV.U32 R7, RZ, RZ, R2 ;  /* 0x000000ffff07b224 */ /* 0x000fca00078e0002 */
[----:B------:R0:W-:Y:S01]  /*06b0*/  STL [R1+0x204], R7 ;  /* 0x0002040701007387 */ /* 0x0001e20000100800 */
[----:B------:R0:W2:Y:S01]  /*06c0*/  @!UP1 SYNCS.EXCH.64 URZ, [UR16+0x58], UR12 ;  /* 0x0000580c103f95b2 */ /* 0x0000a20008000100 */
[----:B------:R-:W-:Y:S01]  /*06d0*/  NOP ;  /* 0x0000000000007918 */ /* 0x000fe20000000000 */
[----:B--234-:R-:W-:Y:S06]  /*06e0*/  BAR.SYNC.DEFER_BLOCKING 0x0 ;  /* 0x0000000000007b1d */ /* 0x01cfec0000010000 */
[----:B------:R-:W-:Y:S05]  /*06f0*/  @!P1 BRA `(.L_x_3) ;  /* 0x0000016400a89947 */ /* 0x000fea0003800000 */
[----:B------:R-:W-:-:S06]  /*0700*/  UISETP.GT.U32.AND UP0, UPT, UR18, 0x1, UPT ;  /* 0x000000011200788c */ /* 0x000fcc000bf04070 */
[----:B------:R-:W-:-:S13]  /*0710*/  PLOP3.LUT P0, PT, PT, PT, UP0, 0x80, 0x0 ;  /* 0x000000000000781c */ /* 0x000fda0003f0f008 */
[----:B0-----:R-:W-:Y:S05]  /*0720*/  @P0 EXIT ;  /* 0x000000000000094d */ /* 0x001fea0003800000 */
[----:B------:R-:W-:Y:S01]  /*0730*/  ULDC.64 UR8, c[0x0][0x650] ;  /* 0x0001940000087ab9 */ /* 0x000fe20000000a00 */
[----:B------:R-:W-:Y:S01]  /*0740*/  UMOV UR41, 0xffffffff ;  /* 0xffffffff00297882 */ /* 0x000fe20000000000 */
[----:B------:R-:W-:Y:S01]  /*0750*/  ISETP.GE.U32.AND P0, PT, R7, UR8, PT ;  /* 0x0000000807007c0c */ /* 0x000fe2000bf06070 */
[----:B------:R-:W-:Y:S01]  /*0760*/  UMOV UR42, 0xffffffff ;  /* 0xffffffff002a7882 */ /* 0x000fe20000000000 */
[----:B------:R-:W-:Y:S01]  /*0770*/  UMOV UR43, 0xffffffff ;  /* 0xffffffff002b7882 */ /* 0x000fe20000000000 */
[----:B------:R-:W-:Y:S02]  /*0780*/  PRMT R0, RZ, 0x7610, R0 ;  /* 0x00007610ff007816 */ /* 0x000fe40000000000 */
[----:B------:R-:W-:-:S13]  /*0790*/  ISETP.GE.U32.AND.EX P0, PT, R6, UR9, PT, P0 ;  /* 0x0000000906007c0c */ /* 0x000fda000bf06100 */
[----:B------:R-:W-:Y:S05]  /*07a0*/  @P0 BRA `(.L_x_4) ;  /* 0x0000000400800947 */ /* 0x000fea0003800000 */
[----:B------:R-:W-:Y:S01]  /*07b0*/  I2FP.F32.U32 R0, UR4 ;  /* 0x0000000400007c45 */ /* 0x000fe20008201000 */
[----:B------:R-:W-:Y:S01]  /*07c0*/  ULDC.64 UR16, c[0x0][0x628] ;  /* 0x00018a0000107ab9 */ /* 0x000fe20000000a00 */
[----:B------:R-:W-:Y:S01]  /*07d0*/  ULDC UR6, c[0x0][0x150] ;  /* 0x0000540000067ab9 */ /* 0x000fe20000000800 */
[----:B------:R-:W-:Y:S01]  /*07e0*/  ISETP.NE.U32.AND P0, PT, RZ, UR16, PT ;  /* 0x00000010ff007c0c */ /* 0x000fe2000bf05070 */
[----:B------:R-:W-:Y:S01]  /*07f0*/  ULDC UR15, c[0x0][0x630] ;  /* 0x00018c00000f7ab9 */ /* 0x000fe20000000800 */
[----:B------:R-:W-:Y:S01]  /*0800*/  FMUL R0, R0, UR6 ;  /* 0x0000000600007c20 */ /* 0x000fe20008400000 */
[----:B------:R-:W-:Y:S01]  /*0810*/  R2UR UR18, R7 ;  /* 0x00000000071272ca */ /* 0x000fe200000e0000 */
[----:B------:R-:W-:Y:S01]  /*0820*/  ULDC UR20, c[0x0][0x154] ;  /* 0x0000550000147ab9 */ /* 0x000fe20000000800 */
[----:B------:R-:W-:Y:S01]  /*0830*/  ISETP.NE.AND.EX P0, PT, RZ, UR17, PT, P0 ;  /* 0x00000011ff007c0c */ /* 0x000fe2000bf05300 */
[----:B------:R0:W1:Y:S01]  /*0840*/  F2I.U32.TRUNC.NTZ R2, R0 ;  /* 0x0000000000027305 */ /* 0x000062000020f000 */
[----:B------:R-:W-:-:S02]  /*0850*/  R2UR UR19, R6 ;  /* 0x00000000061372ca */ /* 0x000fc400000e0000 */
[----:B------:R-:W-:Y:S02]  /*0860*/  R2UR UR8, R7 ;  /* 0x00000000070872ca */ /* 0x000fe400000e0000 */
[----:B------:R-:W-:-:S07]  /*0870*/  R2UR UR9, R6 ;  /* 0x00000000060972ca */ /* 0x000fce00000e0000 */
[----:B0-----:R-:W-:Y:S08]  /*0880*/  @!P0 BRA `(.L_x_5) ;  /* 0x0000000000308947 */ /* 0x001ff00003800000 */
[----:B------:R-:W-:Y:S01]  /*0890*/  R2UR UR8, R7 ;  /* 0x00000000070872ca */ /* 0x000fe200000e0000 */
[----:B------:R-:W-:Y:S01]  /*08a0*/  ULDC UR6, c[0x0][0x634] ;  /* 0x00018d0000067ab9 */ /* 0x000fe20000000800 */
[----:B------:R-:W-:-:S11]  /*08b0*/  R2UR UR14, R6 ;  /* 0x00000000060e72ca */ /* 0x000fd600000e0000 */
[----:B------:R-:W-:-:S04]  /*08c0*/  UIADD3 UR6, UP0, UR8, UR6, URZ ;  /* 0x0000000608067290 */ /* 0x000fc8000ff1e03f */
[----:B------:R-:W-:-:S04]  /*08d0*/  UIADD3.X UR14, URZ, UR14, URZ, UP0, !UPT ;  /* 0x0000000e3f0e7290 */ /* 0x000fc800087fe43f */
[----:B------:R-:W-:-:S04]  /*08e0*/  UIMAD.WIDE.U32 UR8, UR14, UR16, URZ ;  /* 0x000000100e0872a5 */ /* 0x000fc8000f8e003f */
[----:B------:R-:W-:Y:S02]  /*08f0*/  UIMAD.WIDE.U32 UR10, UP0, UR6, UR17, UR8 ;  /* 0x00000011060a72a5 */ /* 0x000fe4000f800008 */
[----:B------:R-:W-:Y:S02]  /*0900*/  UIMAD.WIDE.U32 UR8, UR6, UR16, URZ ;  /* 0x00000010060872a5 */ /* 0x000fe4000f8e003f */
[----:B------:R-:W-:Y:S02]  /*0910*/  UIADD3.X UR13, URZ, URZ, URZ, UP0, !UPT ;  /* 0x0000003f3f0d7290 */ /* 0x000fe400087fe43f */
[----:B------:R-:W-:Y:S01]  /*0920*/  UIADD3 URZ, UP0, UR9, UR10, URZ ;  /* 0x0000000a093f7290 */ /* 0x000fe2000ff1e03f */
[----:B------:R-:W-:-:S03]  /*0930*/  UMOV UR12, UR11 ;  /* 0x0000000b000c7c82 */ /* 0x000fc60008000000 */
[----:B------:R-:W-:-:S12]  /*0940*/  UIMAD.WIDE.U32.X UR8, UR14, UR17, UR12, UP0 ;  /* 0x000000110e0872a5 */ /* 0x000fd800080e040c */
.L_x_5:
[----:B------:R-:W-:Y:S01]  /*0950*/  USHF.R.U64 UR43, UR8, UR15, UR9 ;  /* 0x0000000f082b7299 */ /* 0x000fe20008001209 */
[----:B------:R-:W-:Y:S01]  /*0960*/  I2FP.F32.U32 R0, UR7 ;  /* 0x0000000700007c45 */ /* 0x000fe20008201000 */
[----:B------:R-:W-:Y:S01]  /*0970*/  USHF.R.U32.HI UR5, URZ, UR15, UR9 ;  /* 0x0000000f3f057299 */ /* 0x000fe20008011609 */
[----:B-1----:R-:W-:Y:S01]  /*0980*/  R2UR UR12, R2 ;  /* 0x00000000020c72ca */ /* 0x002fe200000e0000 */
[----:B------:R-:W-:Y:S02]  /*0990*/  UIADD3 UR6, UP0, URZ, -UR43, URZ ;  /* 0x8000002b3f067290 */ /* 0x000fe4000ff1e03f */
[----:B------:R-:W-:Y:S01]  /*09a0*/  FMUL R0, R0, UR20 ;  /* 0x0000001400007c20 */ /* 0x000fe20008400000 */
[----:B------:R-:W-:Y:S01]  /*09b0*/  ULDC.64 UR8, c[0x0][0x620] ;  /* 0x0001880000087ab9 */ /* 0x000fe20000000a00 */
[----:B------:R-:W-:Y:S01]  /*09c0*/  UIADD3.X UR5, URZ, ~UR5, URZ, UP0, !UPT ;  /* 0x800000053f057290 */ /* 0x000fe200087fe43f */
[----:B------:R-:W-:Y:S01]  /*09d0*/  UMOV UR10, UR18 ;  /* 0x00000012000a7c82 */ /* 0x000fe20008000000 */
[----:B------:R-:W-:-:S02]  /*09e0*/  UMOV UR11, UR19 ;  /* 0x00000013000b7c82 */ /* 0x000fc40008000000 */
[----:B------:R-:W-:Y:S01]  /*09f0*/  UIMAD UR5, UR5, UR8, URZ ;  /* 0x00000008050572a4 */ /* 0x000fe2000f8e023f */
[----:B------:R-:W0:Y:S01]  /*0a00*/  F2I.U32.TRUNC.NTZ R0, R0 ;  /* 0x0000000000007305 */ /* 0x000e22000020f000 */
[----:B------:R-:W-:Y:S02]  /*0a10*/  UIMAD.WIDE.U32 UR10, UR6, UR8, UR10 ;  /* 0x00000008060a72a5 */ /* 0x000fe4000f8e000a */
[----:B------:R-:W-:Y:S01]  /*0a20*/  UIMAD UR6, UR6, UR9, UR5 ;  /* 0x00000009060672a4 */ /* 0x000fe2000f8e0205 */
[----:B------:R-:W-:Y:S01]  /*0a30*/  ULDC UR21, c[0x0][0x658] ;  /* 0x0001960000157ab9 */ /* 0x000fe20000000800 */
[----:B------:R-:W-:Y:S02]  /*0a40*/  UMOV UR19, 0xffffffff ;  /* 0xffffffff00137882 */ /* 0x000fe40000000000 */
[----:B------:R-:W-:Y:S01]  /*0a50*/  UIADD3 UR6, UR11, UR6, URZ ;  /* 0x000000060b067290 */ /* 0x000fe2000fffe03f */
[----:B------:R-:W-:Y:S01]  /*0a60*/  ULDC UR15, c[0x0][0x618] ;  /* 0x00018600000f7ab9 */ /* 0x000fe20000000800 */
[----:B------:R-:W-:Y:S01]  /*0a70*/  ULDC.64 UR8, c[0x0][0x640] ;  /* 0x0001900000087ab9 */ /* 0x000fe20000000a00 */
[----:B------:R-:W-:Y:S01]  /*0a80*/  USHF.L.U32 UR11, UR19, UR21, URZ ;  /* 0x00000015130b7299 */ /* 0x000fe2000800063f */
[----:B------:R-:W-:Y:S01]  /*0a90*/  ISETP.NE.U32.AND P0, PT, RZ, UR8, PT ;  /* 0x00000008ff007c0c */ /* 0x000fe2000bf05070 */
[----:B------:R-:W-:-:S02]  /*0aa0*/  USHF.R.U64 UR19, UR10, UR15, UR6 ;  /* 0x0000000f0a137299 */ /* 0x000fc40008001206 */
[----:B------:R-:W-:Y:S01]  /*0ab0*/  USHF.R.U32.HI UR10, URZ, UR15, UR6 ;  /* 0x0000000f3f0a7299 */ /* 0x000fe20008011606 */
[----:B0-----:R-:W-:Y:S01]  /*0ac0*/  R2UR UR14, R0 ;  /* 0x00000000000e72ca */ /* 0x001fe200000e0000 */
[----:B------:R-:W-:Y:S01]  /*0ad0*/  ULDC UR17, c[0x0][0x608] ;  /* 0x0001820000117ab9 */ /* 0x000fe20000000800 */
[----:B------:R-:W-:Y:S01]  /*0ae0*/  ISETP.NE.AND.EX P0, PT, RZ, UR9, PT, P0 ;  /* 0x00000009ff007c0c */ /* 0x000fe2000bf05300 */
[----:B------:R-:W-:Y:S02]  /*0af0*/  USHF.R.U64 UR23, UR19, UR17, UR10 ;  /* 0x0000001113177299 */ /* 0x000fe4000800120a */
[----:B------:R-:W-:Y:S01]  /*0b00*/  USHF.R.U32.HI UR10, URZ, UR17, UR10 ;  /* 0x000000113f0a7299 */ /* 0x000fe2000801160a */
[----:B------:R-:W-:Y:S01]  /*0b10*/  UMOV UR16, 0x1 ;  /* 0x0000000100107882 */ /* 0x000fe20000000000 */
[----:B------:R-:W-:Y:S02]  /*0b20*/  UIADD3 UR12, -UR12, URZ, URZ ;  /* 0x0000003f0c0c7290 */ /* 0x000fe4000fffe13f */
[----:B------:R-:W-:-:S02]  /*0b30*/  USHF.R.U64 UR24, UR23, UR21, UR10 ;  /* 0x0000001517187299 */ /* 0x000fc4000800120a */
[----:B------:R-:W-:Y:S01]  /*0b40*/  USHF.L.U32 UR6, UR16, UR21, URZ ;  /* 0x0000001510067299 */ /* 0x000fe2000800063f */
[----:B------:R-:W-:Y:S01]  /*0b50*/  ULDC UR13, c[0x0][0x144] ;  /* 0x00005100000d7ab9 */ /* 0x000fe20000000800 */
[----:B------:R-:W-:Y:S01]  /*0b60*/  ULDC UR5, c[0x0][0x600] ;  /* 0x0001800000057ab9 */ /* 0x000fe20000000800 */
[----:B------:R-:W-:Y:S02]  /*0b70*/  ULOP3.LUT UR16, URZ, UR11, URZ, 0x33, !UPT ;  /* 0x0000000b3f107292 */ /* 0x000fe4000f8e333f */
[----:B------:R-:W-:Y:S02]  /*0b80*/  USHF.R.U32.HI UR11, URZ, UR21, UR10 ;  /* 0x000000153f0b7299 */ /* 0x000fe4000801160a */
[----:B------:R-:W-:Y:S02]  /*0b90*/  UIADD3 UR18, UR5, -0x1, URZ ;  /* 0xffffffff05127890 */ /* 0x000fe4000fffe03f */
[----:B------:R-:W-:Y:S02]  /*0ba0*/  UIADD3 UR20, -UR14, URZ, URZ ;  /* 0x0000003f0e147290 */ /* 0x000fe4000fffe13f */
[----:B------:R-:W-:Y:S01]  /*0bb0*/  UIMAD UR4, UR13, UR12, UR4 ;  /* 0x0000000c0d0472a4 */ /* 0x000fe2000f8e0204 */
[----:B------:R-:W-:Y:S01]  /*0bc0*/  ULDC UR25, c[0x0][0x148] ;  /* 0x0000520000197ab9 */ /* 0x000fe20000000800 */
[----:B------:R-:W-:Y:S01]  /*0bd0*/  ULDC UR21, c[0x0][0x648] ;  /* 0x0001920000157ab9 */ /* 0x000fe20000000800 */
[----:B------:R-:W-:Y:S01]  /*0be0*/  ULDC UR22, c[0x0][0x638] ;  /* 0x00018e0000167ab9 */ /* 0x000fe20000000800 */
[----:B------:R-:W-:Y:S01]  /*0bf0*/  UMOV UR10, UR24 ;  /* 0x00000018000a7c82 */ /* 0x000fe20008000000 */
[----:B------:R-:W-:Y:S07]  /*0c00*/  @!P0 BRA `(.L_x_6) ;  /* 0x0000000000308947 */ /* 0x000fee0003800000 */
[----:B------:R-:W-:Y:S02]  /*0c10*/  ULDC UR14, c[0x0][0x64c] ;  /* 0x00019300000e7ab9 */ /* 0x000fe40000000800 */
        /* <DEDUP_REMOVED lines=8> */
[----:B------:R-:W-:-:S07]  /*0ca0*/  UIMAD.WIDE.U32.X UR8, UR17, UR9, UR14, UP0 ;  /* 0x00000009110872a5 */ /* 0x000fce00080e040e */
[----:B------:R-:W-:Y:S01]  /*0cb0*/  UMOV UR10, UR8 ;  /* 0x00000008000a7c82 */ /* 0x000fe20008000000 */
[----:B------:R-:W-:-:S05]  /*0cc0*/  UMOV UR11, UR9 ;  /* 0x00000009000b7c82 */ /* 0x000fca0008000000 */
.L_x_6:
[----:B------:R-:W-:Y:S01]  /*0cd0*/  UISETP.NE.AND UP0, UPT, UR45, URZ, UPT ;  /* 0x0000003f2d00728c */ /* 0x000fe2000bf05270 */
[----:B------:R-:W-:Y:S01]  /*0ce0*/  IMAD.MOV.U32 R0, RZ, RZ, 0x1 ;  /* 0x00000001ff007424 */ /* 0x000fe200078e00ff */
[----:B------:R-:W-:Y:S02]  /*0cf0*/  USHF.R.U64 UR8, UR10, UR21, UR11 ;  /* 0x000000150a087299 */ /* 0x000fe4000800120b */
[----:B------:R-:W-:Y:S02]  /*0d00*/  ULOP3.LUT UR16, UR23, UR16, URZ, 0xc0, !UPT ;  /* 0x0000001017107292 */ /* 0x000fe4000f8ec03f */
[----:B------:R-:W-:Y:S02]  /*0d10*/  ULOP3.LUT UR18, UR19, UR18, URZ, 0xc0, !UPT ;  /* 0x0000001213127292 */ /* 0x000fe4000f8ec03f */
[----:B------:R-:W-:-:S03]  /*0d20*/  UIMAD UR16, UR6, UR8, UR16 ;  /* 0x00000008061072a4 */ /* 0x000fc6000f8e0210 */
[----:B------:R-:W-:Y:S02]  /*0d30*/  @UP0 UIMAD UR4, UR25, UR20, UR7 ;  /* 0x00000014190402a4 */ /* 0x000fe4000f8e0207 */
[----:B------:R-:W-:-:S04]  /*0d40*/  UIADD3 UR7, -UR8, URZ, URZ ;  /* 0x0000003f08077290 */ /* 0x000fc8000fffe13f */
[----:B------:R-:W-:-:S03]  /*0d50*/  UIMAD UR6, UR7, UR22, UR24 ;  /* 0x00000016070672a4 */ /* 0x000fc6000f8e0218 */
[----:B------:R-:W-:Y:S01]  /*0d60*/  ULDC UR7, c[0x0][0x610] ;  /* 0x0001840000077ab9 */ /* 0x000fe20000000800 */
[----:B------:R-:W-:Y:S02]  /*0d70*/  UIMAD UR6, UR6, UR5, UR18 ;  /* 0x00000005060672a4 */ /* 0x000fe4000f8e0212 */
[----:B------:R-:W-:-:S04]  /*0d80*/  UIMAD UR4, UR16, UR7, UR4 ;  /* 0x00000007100472a4 */ /* 0x000fc8000f8e0204 */
[----:B------:R-:W-:Y:S02]  /*0d90*/  USEL UR42, UR6, UR4, !UP0 ;  /* 0x00000004062a7287 */ /* 0x000fe4000c000000 */
[----:B------:R-:W-:-:S12]  /*0da0*/  USEL UR41, UR4, UR6, !UP0 ;  /* 0x0000000604297287 */ /* 0x000fd8000c000000 */
.L_x_4:
[----:B------:R-:W-:-:S08]  /*0db0*/  NOP ;  /* 0x0000000000007918 */ /* 0x000fd00000000000 */
[----:B------:R-:W0:Y:S02]  /*0dc0*/  USETMAXREG.TRY_ALLOC.CTAPOOL UP0, 0xf0 ;  /* 0x000000f0000079c8 */ /* 0x000e240008000600 */
[----:B0-----:R-:W-:-:S13]  /*0dd0*/  PLOP3.LUT P0, PT, PT, PT, UP0, 0x80, 0x0 ;  /* 0x000000000000781c */ /* 0x001fda0003f0f008 */
[----:B------:R-:W-:Y:S05]  /*0de0*/  @!P0 BRA `(.L_x_4) ;  /* 0xfffffffc00f08947 */ /* 0x000fea000383ffff */
[----:B------:R-:W-:Y:S01]  /*0df0*/  ULDC.64 UR4, c[0x0][0x598] ;  /* 0x0001660000047ab9 */ /* 0x000fe20000000a00 */
[----:B------:R-:W-:Y:S01]  /*0e00*/  ULDC.64 UR36, c[0x0][0x208] ;  /* 0x0000820000247ab9 */ /* 0x000fe20000000a00 */
[----:B------:R-:W-:-:S04]  /*0e10*/  ISETP.NE.U32.AND P0, PT, RZ, UR4, PT ;  /* 0x00000004ff007c0c */ /* 0x000fc8000bf05070 */
[----:B------:R-:W-:-:S13]  /*0e20*/  ISETP.NE.AND.EX P0, PT, RZ, UR5, PT, P0 ;  /* 0x00000005ff007c0c */ /* 0x000fda000bf05300 */
[----:B------:R-:W-:Y:S05]  /*0e30*/  @!P0 BRA `(.L_x_7) ;  /* 0x00000000001c8947 */ /* 0x000fea0003800000 */
[----:B------:R-:W0:Y:S02]  /*0e40*/  LDC.64 R2, c[0x0][0x598] ;  /* 0x00016600ff027b82 */ /* 0x000e240000000a00 */
[----:B0-----:R-:W2:Y:S02]  /*0e50*/  LDG.E.64 R2, desc[UR36][R2.64] ;  /* 0x0000002402027981 */ /* 0x001ea4000c1e1b00 */
[----:B--2---:R-:W-:-:S04]  /*0e60*/  ISETP.NE.U32.AND P0, PT, R2, RZ, PT ;  /* 0x000000ff0200720c */ /* 0x004fc80003f05070 */
[----:B------:R-:W-:-:S13]  /*0e70*/  ISETP.NE.AND.EX P0, PT, R3, RZ, PT, P0 ;  /* 0x000000ff0300720c */ /* 0x000fda0003f05300 */
[----:B------:R-:W-:Y:S05]  /*0e80*/  @!P0 BRA `(.L_x_7) ;  /* 0x0000000000088947 */ /* 0x000fea0003800000 */
[----:B------:R0:W5:Y:S01]  /*0e90*/  LD.E R2, desc[UR36][R2.64] ;  /* 0x0000002402027980 */ /* 0x000162000c101900 */
[----:B------:R-:W-:Y:S05]  /*0ea0*/  BRA `(.L_x_8) ;  /* 0x0000000000247947 */ /* 0x000fea0003800000 */
.L_x_7:
[----:B------:R-:W-:Y:S02]  /*0eb0*/  ULDC.64 UR4, c[0x0][0x588] ;  /* 0x0001620000047ab9 */ /* 0x000fe40000000a00 */
[----:B------:R-:W-:-:S04]  /*0ec0*/  ISETP.NE.U32.AND P0, PT, RZ, UR4, PT ;  /* 0x00000004ff007c0c */ /* 0x000fc8000bf05070 */
[----:B------:R-:W-:-:S13]  /*0ed0*/  ISETP.NE.AND.EX P0, PT, RZ, UR5, PT, P0 ;  /* 0x00000005ff007c0c */ /* 0x000fda000bf05300 */
[----:B------:R-:W-:Y:S05]  /*0ee0*/  @!P0 BRA `(.L_x_9) ;  /* 0x00000000000c8947 */ /* 0x000fea0003800000 */
[----:B------:R-:W0:Y:S02]  /*0ef0*/  LDC.64 R2, c[0x0][0x588] ;  /* 0x00016200ff027b82 */ /* 0x000e240000000a00 */
[----:B0-----:R1:W5:Y:S01]  /*0f00*/  LDG.E R2, desc[UR36][R2.64] ;  /* 0x0000002402027981 */ /* 0x001362000c1e1900 */
[----:B------:R-:W-:Y:S05]  /*0f10*/  BRA `(.L_x_8) ;  /* 0x0000000000087947 */ /* 0x000fea0003800000 */
.L_x_9:
[----:B------:R-:W-:Y:S02]  /*0f20*/  ULDC UR4, c[0x0][0x580] ;  /* 0x0001600000047ab9 */ /* 0x000fe40000000800 */
[----:B------:R-:W-:-:S07]  /*0f30*/  MOV R2, UR4 ;  /* 0x0000000400027c02 */ /* 0x000fce0008000f00 */
.L_x_8:
[----:B------:R-:W-:Y:S02]  /*0f40*/  ULDC.64 UR4, c[0x0][0x5a0] ;  /* 0x0001680000047ab9 */ /* 0x000fe40000000a00 */
[----:B------:R-:W-:-:S04]  /*0f50*/  ISETP.NE.U32.AND P0, PT, RZ, UR4, PT ;  /* 0x00000004ff007c0c */ /* 0x000fc8000bf05070 */
[----:B------:R-:W-:-:S13]  /*0f60*/  ISETP.NE.AND.EX P0, PT, RZ, UR5, PT, P0 ;  /* 0x00000005ff007c0c */ /* 0x000fda000bf05300 */
[----:B------:R-:W-:Y:S05]  /*0f70*/  @!P0 BRA `(.L_x_10) ;  /* 0x00000000001c8947 */ /* 0x000fea0003800000 */
[----:B------:R-:W2:Y:S02]  /*0f80*/  LDC.64 R4, c[0x0][0x5a0] ;  /* 0x00016800ff047b82 */ /* 0x000ea40000000a00 */
[----:B--2---:R-:W2:Y:S02]  /*0f90*/  LDG.E.64 R4, desc[UR36][R4.64] ;  /* 0x0000002404047981 */ /* 0x004ea4000c1e1b00 */
[----:B--2---:R-:W-:-:S04]  /*0fa0*/  ISETP.NE.U32.AND P0, PT, R4, RZ, PT ;  /* 0x000000ff0400720c */ /* 0x004fc80003f05070 */
[----:B------:R-:W-:-:S13]  /*0fb0*/  ISETP.NE.AND.EX P0, PT, R5, RZ, PT, P0 ;  /* 0x000000ff0500720c */ /* 0x000fda0003f05300 */
[----:B------:R-:W-:Y:S05]  /*0fc0*/  @!P0 BRA `(.L_x_10) ;  /* 0x0000000000088947 */ /* 0x000fea0003800000 */
[----:B------:R2:W5:Y:S01]  /*0fd0*/  LD.E R16, desc[UR36][R4.64] ;  /* 0x0000002404107980 */ /* 0x000562000c101900 */
[----:B------:R-:W-:Y:S05]  /*0fe0*/  BRA `(.L_x_11) ;  /* 0x0000000000247947 */ /* 0x000fea0003800000 */
.L_x_10:
[----:B------:R-:W-:Y:S02]  /*0ff0*/  ULDC.64 UR4, c[0x0][0x590] ;  /* 0x0001640000047ab9 */ /* 0x000fe40000000a00 */
[----:B------:R-:W-:-:S04]  /*1000*/  ISETP.NE.U32.AND P0, PT, RZ, UR4, PT ;  /* 0x00000004ff007c0c */ /* 0x000fc8000bf05070 */
[----:B------:R-:W-:-:S13]  /*1010*/  ISETP.NE.AND.EX P0, PT, RZ, UR5, PT, P0 ;  /* 0x00000005ff007c0c */ /* 0x000fda000bf05300 */
[----:B------:R-:W-:Y:S05]  /*1020*/  @!P0 BRA `(.L_x_12) ;  /* 0x00000000000c8947 */ /* 0x000fea0003800000 */
[----:B------:R-:W2:Y:S02]  /*1030*/  LDC.64 R16, c[0x0][0x590] ;  /* 0x00016400ff107b82 */ /* 0x000ea40000000a00 */
[----:B--2---:R3:W5:Y:S01]  /*1040*/  LDG.E R16, desc[UR36][R16.64] ;  /* 0x0000002410107981 */ /* 0x004762000c1e1900 */
[----:B------:R-:W-:Y:S05]  /*1050*/  BRA `(.L_x_11) ;  /* 0x0000000000087947 */ /* 0x000fea0003800000 */
.L_x_12:
[----:B------:R-:W-:Y:S02]  /*1060*/  ULDC UR4, c[0x0][0x584] ;  /* 0x0001610000047ab9 */ /* 0x000fe40000000800 */
[----:B------:R-:W-:-:S07]  /*1070*/  IMAD.U32 R16, RZ, RZ, UR4 ;  /* 0x00000004ff107e24 */ /* 0x000fce000f8e00ff */
.L_x_11:
[----:B------:R-:W-:-:S13]  /*1080*/  LOP3.LUT P0, RZ, R0, 0xff, RZ, 0xc0, !PT ;  /* 0x000000ff00ff7812 */ /* 0x000fda000780c0ff */
[----:B------:R-:W-:Y:S05]  /*1090*/  @!P0 EXIT ;  /* 0x000000000000894d */ /* 0x000fea0003800000 */
[----:B------:R-:W-:Y:S01]  /*10a0*/  ULDC UR4, c[0x0][0x28c] ;  /* 0x0000a30000047ab9 */ /* 0x000fe20000000800 */
[----:B------:R-:W-:Y:S01]  /*10b0*/  UMOV UR38, URZ ;  /* 0x0000003f00267c82 */ /* 0x000fe20008000000 */
[----:B------:R-:W-:Y:S01]  /*10c0*/  UIADD3 UR4, UR4, 0x1f, URZ ;  /* 0x0000001f04047890 */ /* 0x000fe2000fffe03f */
[----:B------:R-:W-:-:S03]  /*10d0*/  UMOV UR39, URZ ;  /* 0x0000003f00277c82 */ /* 0x000fc60008000000 */
[----:B------:R-:W-:-:S04]  /*10e0*/  USHF.R.S32.HI UR5, URZ, 0x1f, UR4 ;  /* 0x0000001f3f057899 */ /* 0x000fc80008011404 */
[----:B------:R-:W-:-:S04]  /*10f0*/  ULEA.HI UR5, UR5, UR4, URZ, 0x5 ;  /* 0x0000000405057291 */ /* 0x000fc8000f8f283f */
[----:B------:R-:W-:-:S12]  /*1100*/  USHF.R.S32.HI UR44, URZ, 0x5, UR5 ;  /* 0x000000053f2c7899 */ /* 0x000fd80008011405 */
.L_x_540:
[----:B----4-:R-:W4:Y:S01]  /*1110*/  S2R R0, SR_TID.X ;  /* 0x0000000000007919 */ /* 0x010f220000002100 */
[----:B------:R-:W0:Y:S01]  /*1120*/  S2UR UR6, SR_CgaCtaId ;  /* 0x00000000000679c3 */ /* 0x000e220000008800 */
[----:B------:R-:W-:Y:S02]  /*1130*/  UMOV UR46, 0x400 ;  /* 0x00000400002e7882 */ /* 0x000fe40000000000 */
[----:B0-----:R-:W-:Y:S01]  /*1140*/  ULEA UR46, UR6, UR46, 0x18 ;  /* 0x0000002e062e7291 */ /* 0x001fe2000f8ec03f */
[----:B----4-:R-:W-:-:S04]  /*1150*/  LOP3.LUT R0, R0, 0x80, RZ, 0xc0, !PT ;  /* 0x0000008000007812 */ /* 0x010fc800078ec0ff */
[----:B------:R-:W-:-:S06]  /*1160*/  SHF.R.U32.HI R0, RZ, 0x7, R0 ;  /* 0x00000007ff007819 */ /* 0x000fcc0000011600 */
[----:B------:R-:W0:Y:S02]  /*1170*/  SHFL.IDX PT, R0, R0, RZ, 0x1f ;  /* 0x00001fff00007589 */ /* 0x000e2400000e0000 */
[----:B0-----:R-:W-:-:S13]  /*1180*/  R2UR UR4, R0 ;  /* 0x00000000000472ca */ /* 0x001fda00000e0000 */
[----:B------:R-:W-:-:S04]  /*1190*/  ULEA.HI UR5, UR4, UR4, URZ, 0x1 ;  /* 0x0000000404057291 */ /* 0x000fc8000f8f083f */
[----:B------:R-:W-:-:S04]  /*11a0*/  ULOP3.LUT UR5, UR5, 0x7fffe, URZ, 0xc0, !UPT ;  /* 0x0007fffe05057892 */ /* 0x000fc8000f8ec03f */
[----:B------:R-:W-:-:S03]  /*11b0*/  UIADD3 UR5, UR4, -UR5, URZ ;  /* 0x8000000504057290 */ /* 0x000fc6000fffe03f */
[----:B------:R-:W-:Y:S01]  /*11c0*/  ULDC UR4, c[0x0][0x28c] ;  /* 0x0000a30000047ab9 */ /* 0x000fe20000000800 */
[----:B------:R-:W-:Y:S01]  /*11d0*/  ULEA UR5, UR5, UR46, 0xd ;  /* 0x0000002e05057291 */ /* 0x000fe2000f8e683f */
[----:B------:R-:W-:-:S03]  /*11e0*/  ISETP.LT.AND P0, PT, RZ, UR4, PT ;  /* 0x00000004ff007c0c */ /* 0x000fc6000bf01270 */
[----:B------:R-:W-:-:S04]  /*11f0*/  UIADD3 UR5, UR5, 0x100, URZ ;  /* 0x0000010005057890 */ /* 0x000fc8000fffe03f */
[----:B------:R-:W-:-:S04]  /*1200*/  USHF.R.U32.HI UR5, URZ, 0x4, UR5 ;  /* 0x000000043f057899 */ /* 0x000fc80008011605 */
[----:B------:R-:W-:Y:S02]  /*1210*/  ULOP3.LUT UR47, UR5, 0x3fff, URZ, 0xc0, !UPT ;  /* 0x00003fff052f7892 */ /* 0x000fe4000f8ec03f */
[----:B-123--:R-:W-:Y:S10]  /*1220*/  @P0 BRA `(.L_x_13) ;  /* 0x0000000000400947 */ /* 0x00eff40003800000 */
[----:B------:R-:W-:Y:S01]  /*1230*/  MOV R0, 0x0 ;  /* 0x0000000000007802 */ /* 0x000fe20000000f00 */
[----:B------:R-:W-:Y:S01]  /*1240*/  ULDC.64 UR4, c[0x4][0x68] ;  /* 0x01001a0000047ab9 */ /* 0x000fe20000000a00 */
[----:B------:R-:W-:Y:S01]  /*1250*/  ULDC.64 UR6, c[0x4][0x8] ;  /* 0x0100020000067ab9 */ /* 0x000fe20000000a00 */
[----:B--2---:R-:W-:Y:S01]  /*1260*/  MOV R4, UR4 ;  /* 0x0000000400047c02 */ /* 0x004fe20008000f00 */
[----:B------:R0:W2:Y:S01]  /*1270*/  LDC.64 R14, c[0x4][R0] ;  /* 0x01000000000e7b82 */ /* 0x0000a20000000a00 */
[----:B------:R-:W-:Y:S01]  /*1280*/  IMAD.U32 R5, RZ, RZ, UR5 ;  /* 0x00000005ff057e24 */ /* 0x000fe2000f8e00ff */
[----:B------:R-:W-:Y:S01]  /*1290*/  ULDC.64 UR4, c[0x4][0x70] ;  /* 0x01001c0000047ab9 */ /* 0x000fe20000000a00 */
[----:B------:R-:W-:Y:S01]  /*12a0*/  MOV R10, UR6 ;  /* 0x00000006000a7c02 */ /* 0x000fe20008000f00 */
[----:B------:R-:W-:Y:S01]  /*12b0*/  IMAD.U32 R7, RZ, RZ, UR5 ;  /* 0x00000005ff077e24 */ /* 0x000fe2000f8e00ff */
[----:B------:R-:W-:Y:S01]  /*12c0*/  MOV R6, UR4 ;  /* 0x0000000400067c02 */ /* 0x000fe20008000f00 */
[----:B------:R-:W-:Y:S01]  /*12d0*/  IMAD.U32 R11, RZ, RZ, UR7 ;  /* 0x00000007ff0b7e24 */ /* 0x000fe2000f8e00ff */
[----:B------:R-:W-:Y:S01]  /*12e0*/  MOV R8, 0x1e1 ;  /* 0x000001e100087802 */ /* 0x000fe20000000f00 */
[----:B------:R-:W-:Y:S01]  /*12f0*/  IMAD.MOV.U32 R12, RZ, RZ, 0x1 ;  /* 0x00000001ff0c7424 */ /* 0x000fe200078e00ff */
[----:B0-----:R-:W-:-:S07]  /*1300*/  MOV R13, RZ ;  /* 0x000000ff000d7202 */ /* 0x001fce0000000f00 */
[----:B------:R-:W-:-:S07]  /*1310*/  LEPC R20, `(.L_x_13) ;  /* 0x000000001014794e */ /* 0x000fce0000000000 */
[----:B-123-5:R-:W-:Y:S05]  /*1320*/  CALL.ABS.NOINC R14 ;  /* 0x000000000e007343 */ /* 0x02efea0003c00000 */
.L_x_13:
[----:B------:R-:W-:-:S06]  /*1330*/  ULOP3.LUT UR4, UR40, 0x1, URZ, 0xfc, !UPT ;  /* 0x0000000128047892 */ /* 0x000fcc000f8efc3f */
[----:B------:R-:W-:-:S05]  /*1340*/  IMAD.U32 R0, RZ, RZ, UR4 ;  /* 0x00000004ff007e24 */ /* 0x000fca000f8e00ff */
[----:B------:R-:W-:-:S13]  /*1350*/  ISETP.NE.AND P0, PT, R0, 0x3, PT ;  /* 0x000000030000780c */ /* 0x000fda0003f05270 */
[----:B------:R-:W-:Y:S05]  /*1360*/  @!P0 BRA `(.L_x_14) ;  /* 0x0000000000048947 */ /* 0x000fea0003800000 */
[----:B------:R-:W-:Y:S01]  /*1370*/  BPT.TRAP 0x1 ;  /* 0x000000040000795c */ /* 0x000fe20000300000 */
.L_x_14:
[----:B------:R-:W-:Y:S01]  /*1380*/  IMAD.U32 R0, RZ, RZ, UR38 ;  /* 0x00000026ff007e24 */ /* 0x000fe2000f8e00ff */
[----:B-1----:R-:W-:-:S04]  /*1390*/  MOV R3, UR39 ;  /* 0x0000002700037c02 */ /* 0x002fc80008000f00 */
[----:B------:R-:W-:Y:S02]  /*13a0*/  LEA R3, R3, UR46, 0x3 ;  /* 0x0000002e03037c11 */ /* 0x000fe4000f8e18ff */
[----:B------:R-:W-:-:S04]  /*13b0*/  SHF.L.U32 R0, R0, 0x1f, RZ ;  /* 0x0000001f00007819 */ /* 0x000fc800000006ff */
[----:B------:R0:W1:Y:S01]  /*13c0*/  SYNCS.PHASECHK.TRANS64.TRYWAIT P1, [R3+URZ], R0 ;  /* 0x00000000030075a7 */ /* 0x000062000802017f */
[----:B------:R-:W-:Y:S05]  /*13d0*/  @!P0 BRA `(.L_x_15) ;  /* 0x0000000000048947 */ /* 0x000fea0003800000 */
[----:B------:R-:W-:Y:S01]  /*13e0*/  BPT.TRAP 0x1 ;  /* 0x000000040000795c */ /* 0x000fe20000300000 */
.L_x_15:
[----:B-1----:R-:W-:Y:S05]  /*13f0*/  @P1 BRA `(.L_x_16) ;  /* 0x0000000000081947 */ /* 0x002fea0003800000 */
[----:B------:R-:W1:Y:S02]  /*1400*/  SYNCS.PHASECHK.TRANS64.TRYWAIT P1, [R3+URZ], R0 ;  /* 0x00000000030075a7 */ /* 0x000e64000802017f */
[----:B-1----:R-:W-:Y:S05]  /*1410*/  @!P1 BRA `(.L_x_17) ;  /* 0x0000017000549947 */ /* 0x002fea0003800000 */
.L_x_16:
[----:B------:R-:W-:-:S04]  /*1420*/  UISETP.LT.AND UP0, UPT, UR44, 0x1, UPT ;  /* 0x000000012c00788c */ /* 0x000fc8000bf01270 */
[----:B------:R-:W-:-:S04]  /*1430*/  USEL UR4, UR44, 0x1, UP0 ;  /* 0x000000012c047887 */ /* 0x000fc80008000000 */
[----:B------:R-:W-:-:S06]  /*1440*/  UIADD3 UR4, UR44, -UR4, URZ ;  /* 0x800000042c047290 */ /* 0x000fcc000fffe03f */
[----:B01----:R-:W-:Y:S01]  /*1450*/  MOV R0, UR4 ;  /* 0x0000000400007c02 */ /* 0x003fe20008000f00 */
[----:B------:R-:W-:Y:S05]  /*1460*/  WARPSYNC.ALL ;  /* 0x0000000000007948 */ /* 0x000fea0003800000 */
[----:B------:R-:W-:Y:S01]  /*1470*/  ISETP.GE.AND P1, PT, R0, 0x1, PT ;  /* 0x000000010000780c */ /* 0x000fe20003f26270 */
[----:B------:R-:W-:Y:S01]  /*1480*/  UIADD3 UR46, UR46, 0x20100, URZ ;  /* 0x000201002e2e7890 */ /* 0x000fe2000fffe03f */
[----:B------:R-:W-:Y:S01]  /*1490*/  WARPGROUP.ARRIVE ;  /* 0x00000000000079c5 */ /* 0x000fe20000000000 */
[----:B------:R-:W-:Y:S01]  /*14a0*/  ULOP3.LUT UR4, UR47, 0x10000, URZ, 0xfc, !UPT ;  /* 0x000100002f047892 */ /* 0x000fe2000f8efc3f */
[----:B-----5:R0:W-:Y:S01]  /*14b0*/  STL [R1+0x2c4], R16 ;  /* 0x0002c41001007387 */ /* 0x0201e20000100800 */
[----:B------:R-:W-:-:S02]  /*14c0*/  USHF.R.U32.HI UR46, URZ, 0x4, UR46 ;  /* 0x000000043f2e7899 */ /* 0x000fc4000801162e */
[----:B------:R-:W-:Y:S01]  /*14d0*/  ULEA UR6, UR39, UR4, 0xb ;  /* 0x0000000427067291 */ /* 0x000fe2000f8e583f */
[----:B------:R1:W-:Y:S01]  /*14e0*/  STL [R1+0x2c0], R2 ;  /* 0x0002c00201007387 */ /* 0x0003e20000100800 */
[----:B------:R-:W-:Y:S01]  /*14f0*/  ULOP3.LUT UR5, UR46, 0x3fff, URZ, 0xc0, !UPT ;  /* 0x00003fff2e057892 */ /* 0x000fe2000f8ec03f */
[----:B------:R-:W-:Y:S01]  /*1500*/  UMOV UR9, 0x40000040 ;  /* 0x4000004000097882 */ /* 0x000fe20000000000 */
[----:B------:R-:W-:Y:S02]  /*1510*/  UMOV UR11, 0x40000040 ;  /* 0x40000040000b7882 */ /* 0x000fe40000000000 */
[----:B------:R-:W-:Y:S01]  /*1520*/  ULOP3.LUT UR5, UR5, 0x10000, URZ, 0xfc, !UPT ;  /* 0x0001000005057892 */ /* 0x000fe2000f8efc3f */
[----:B------:R4:W-:Y:S01]  /*1530*/  STL [R1+0x2bc], R0 ;  /* 0x0002bc0001007387 */ /* 0x0009e20000100800 */
[----:B------:R-:W-:Y:S02]  /*1540*/  UMOV UR8, UR6 ;  /* 0x0000000600087c82 */ /* 0x000fe40008000000 */
[----:B------:R-:W-:-:S07]  /*1550*/  ULEA UR7, UR39, UR5, 0xb ;  /* 0x0000000527077291 */ /* 0x000fce000f8e583f */
[----:B------:R-:W-:Y:S02]  /*1560*/  UMOV UR10, UR7 ;  /* 0x00000007000a7c82 */ /* 0x000fe40008000000 */
[----:B------:R-:W-:Y:S01]  /*1570*/  HGMMA.64x256x8.F32.TF32 R24, gdesc[UR8], RZ, !UPT, gsb0 ;  /* 0x07e00000081879f0 */ /* 0x000fe2000c0028ff */
[----:B------:R-:W-:Y:S01]  /*1580*/  UIADD3 UR8, UR6, 0x400, URZ ;  /* 0x0000040006087890 */ /* 0x000fe2000fffe03f */
[----:B------:R-:W-:Y:S01]  /*1590*/  UMOV UR9, 0x40000040 ;  /* 0x4000004000097882 */ /* 0x000fe20000000000 */
[----:B------:R-:W-:Y:S02]  /*15a0*/  WARPGROUP.DEPBAR.LE gsb0, 0x0 ;  /* 0x00008000000079c5 */ /* 0x000fe40000010000 */
[----:B------:R-:W-:Y:S01]  /*15b0*/  STL.64 [R1], R24 ;  /* 0x0000001801007387 */ /* 0x000fe20000100a00 */
[----:B------:R-:W-:Y:S01]  /*15c0*/  IMAD.MOV.U32 R235, RZ, RZ, R46 ;  /* 0x000000ffffeb7224 */ /* 0x000fe200078e002e */
[----:B------:R-:W-:Y:S01]  /*15d0*/  MOV R234, R47 ;  /* 0x0000002f00ea7202 */ /* 0x000fe20000000f00 */
[----:B------:R-:W-:Y:S01]  /*15e0*/  IMAD.MOV.U32 R233, RZ, RZ, R48 ;  /* 0x000000ffffe97224 */ /* 0x000fe200078e0030 */
[----:B------:R-:W-:Y:S01]  /*15f0*/  STL.64 [R1+0x8], R26 ;  /* 0x0000081a01007387 */ /* 0x000fe20000100a00 */
[----:B------:R-:W-:Y:S01]  /*1600*/  MOV R232, R49 ;  /* 0x0000003100e87202 */ /* 0x000fe20000000f00 */
[----:B------:R-:W-:Y:S01]  /*1610*/  IMAD.MOV.U32 R231, RZ, RZ, R50 ;  /* 0x000000ffffe77224 */ /* 0x000fe200078e0032 */
[----:B------:R-:W-:Y:S01]  /*1620*/  MOV R230, R51 ;  /* 0x0000003300e67202 */ /* 0x000fe20000000f00 */
[----:B------:R-:W-:Y:S01]  /*1630*/  STL.64 [R1+0x10], R28 ;  /* 0x0000101c01007387 */ /* 0x000fe20000100a00 */
        /* <DEDUP_REMOVED lines=90> */
[----:B---3--:R-:W-:Y:S01]  /*1be0*/  MOV R17, R135 ;  /* 0x0000008700117202 */ /* 0x008fe20000000f00 */
[----:B0-----:R-:W-:Y:S01]  /*1bf0*/  IMAD.MOV.U32 R16, RZ, RZ, R136 ;  /* 0x000000ffff107224 */ /* 0x001fe200078e0088 */
        /* <DEDUP_REMOVED lines=10> */
[----:B--2---:R-:W-:Y:S01]  /*1ca0*/  MOV R5, R147 ;  /* 0x0000009300057202 */ /* 0x004fe20000000f00 */
[----:B------:R-:W-:Y:S01]  /*1cb0*/  IMAD.MOV.U32 R4, RZ, RZ, R148 ;  /* 0x000000ffff047224 */ /* 0x000fe200078e0094 */
[----:B------:R-:W-:Y:S01]  /*1cc0*/  MOV R3, R149 ;  /* 0x0000009500037202 */ /* 0x000fe20000000f00 */
[----:B-1----:R-:W-:Y:S01]  /*1cd0*/  IMAD.MOV.U32 R2, RZ, RZ, R150 ;  /* 0x000000ffff027224 */ /* 0x002fe200078e0096 */
[----:B------:R0:W-:Y:S01]  /*1ce0*/  STL.64 [R1+0x50], R44 ;  /* 0x0000502c01007387 */ /* 0x0001e20000100a00 */
[----:B----4-:R-:W-:-:S03]  /*1cf0*/  MOV R0, R151 ;  /* 0x0000009700007202 */ /* 0x010fc60000000f00 */
[----:B------:R-:W-:Y:S01]  /*1d00*/  STL [R1+0x578], R160 ;  /* 0x000578a001007387 */ /* 0x000fe20000100800 */
[----:B0-----:R-:W-:-:S06]  /*1d10*/  WARPGROUP.ARRIVE ;  /* 0x00000000000079c5 */ /* 0x001fcc0000000000 */
[----:B------:R-:W-:Y:S03]  /*1d20*/  HGMMA.64x256x8.F32.TF32 R24, gdesc[UR8], RZ, !UPT, gsb0 ;  /* 0x07e00000081879f0 */ /* 0x000fe6000c0028ff */
[----:B------:R-:W-:Y:S02]  /*1d30*/  WARPGROUP.DEPBAR.LE gsb0, 0x0 ;  /* 0x00008000000079c5 */ /* 0x000fe40000010000 */
[----:B------:R-:W-:Y:S04]  /*1d40*/  STL.64 [R1+0x570], R150 ;  /* 0x0005709601007387 */ /* 0x000fe80000100a00 */
        /* <DEDUP_REMOVED lines=20> */
[----:B------:R0:W-:Y:S04]  /*1e90*/  STL.64 [R1+0x4c8], R108 ;  /* 0x0004c86c01007387 */ /* 0x0001e80000100a00 */
[----:B0-----:R-:W2:Y:S04]  /*1ea0*/  LDL.LU R108, [R1] ;  /* 0x00000000016c7983 */ /* 0x001ea80000300800 */
[----:B------:R-:W2:Y:S04]  /*1eb0*/  LDL.LU R109, [R1+0x4] ;  /* 0x00000400016d7983 */ /* 0x000ea80000300800 */
        /* <DEDUP_REMOVED lines=19> */
[----:B------:R-:W2:Y:S01]  /*1ff0*/  LDL.LU R129, [R1+0x54] ;  /* 0x0000540001817983 */ /* 0x000ea20000300800 */
        /* <DEDUP_REMOVED lines=46> */
[----:B------:R-:W-:-:S02]  /*22e0*/  UIADD3 UR8, UR6, 0x2, URZ ;  /* 0x0000000206087890 */ /* 0x000fc4000fffe03f */
[----:B------:R-:W-:Y:S01]  /*22f0*/  UIADD3 UR10, UR7, 0x2, URZ ;  /* 0x00000002070a7890 */ /* 0x000fe2000fffe03f */
[----:B------:R-:W-:Y:S01]  /*2300*/  UMOV UR9, 0x40000040 ;  /* 0x4000004000097882 */ /* 0x000fe20000000000 */
[----:B------:R-:W-:Y:S01]  /*2310*/  UMOV UR11, 0x40000040 ;  /* 0x40000040000b7882 */ /* 0x000fe20000000000 */
[----:B--2---:R-:W-:-:S06]  /*2320*/  WARPGROUP.ARRIVE ;  /* 0x00000000000079c5 */ /* 0x004fcc0000000000 */
[----:B------:R-:W-:Y:S03]  /*2330*/  HGMMA.64x256x8.F32.TF32 R108, gdesc[UR8], R108, gsb0 ;  /* 0x07e00000086c79f0 */ /* 0x000fe6000800286c */
[----:B------:R-:W-:Y:S02]  /*2340*/  WARPGROUP.DEPBAR.LE gsb0, 0x0 ;  /* 0x00008000000079c5 */ /* 0x000fe40000010000 */
[----:B------:R-:W-:Y:S04]  /*2350*/  STL.64 [R1], R108 ;  /* 0x0000006c01007387 */ /* 0x000fe80000100a00 */
        /* <DEDUP_REMOVED lines=63> */
[----:B0-----:R-:W2:Y:S04]  /*2750*/  LDL.LU R160, [R1+0x578] ;  /* 0x0005780001a07983 */ /* 0x001ea80000300800 */
[----:B------:R-:W3:Y:S04]  /*2760*/  LDL.LU.64 R150, [R1+0x570] ;  /* 0x0005700001967983 */ /* 0x000ee80000300a00 */
        /* <DEDUP_REMOVED lines=20> */
[----:B------:R-:W3:Y:S01]  /*28b0*/  LDL.LU.64 R108, [R1+0x4c8] ;  /* 0x0004c800016c7983 */ /* 0x000ee20000300a00 */
[----:B------:R-:W-:Y:S01]  /*28c0*/  UIADD3 UR8, UR6, 0x402, URZ ;  /* 0x0000040206087890 */ /* 0x000fe2000fffe03f */
[----:B------:R-:W-:Y:S01]  /*28d0*/  UMOV UR9, 0x40000040 ;  /* 0x4000004000097882 */ /* 0x000fe20000000000 */
[----:B---3--:R-:W-:-:S07]  /*28e0*/  WARPGROUP.ARRIVE ;  /* 0x00000000000079c5 */ /* 0x008fce0000000000 */
[----:B------:R-:W-:Y:S03]  /*28f0*/  HGMMA.64x256x8.F32.TF32 R24, gdesc[UR8], R24, gsb0 ;  /* 0x07e00000081879f0 */ /* 0x000fe60008002818 */
        /* <DEDUP_REMOVED lines=65> */
[----:B0-----:R-:W3:Y:S04]  /*2d10*/  LDL.LU.64 R24, [R1] ;  /* 0x0000000001187983 */ /* 0x001ee80000300a00 */
        /* <DEDUP_REMOVED lines=63> */
[----:B------:R-:W-:-:S02]  /*3110*/  UIADD3 UR8, UR6, 0x4, URZ ;  /* 0x0000000406087890 */ /* 0x000fc4000fffe03f */
[----:B------:R-:W-:Y:S01]  /*3120*/  UIADD3 UR10, UR7, 0x4, URZ ;  /* 0x00000004070a7890 */ /* 0x000fe2000fffe03f */
[----:B------:R-:W-:Y:S01]  /*3130*/  UMOV UR9, 0x40000040 ;  /* 0x4000004000097882 */ /* 0x000fe20000000000 */
[----:B------:R-:W-:Y:S01]  /*3140*/  UMOV UR11, 0x40000040 ;  /* 0x40000040000b7882 */ /* 0x000fe20000000000 */
[----:B---3--:R-:W-:-:S06]  /*3150*/  WARPGROUP.ARRIVE ;  /* 0x00000000000079c5 */ /* 0x008fcc0000000000 */
[----:B------:R-:W-:Y:S03]  /*3160*/  HGMMA.64x256x8.F32.TF32 R24, gdesc[UR8], R24, gsb0 ;  /* 0x07e00000081879f0 */ /* 0x000fe60008002818 */
        /* <DEDUP_REMOVED lines=41> */
[----:B------:R0:W-:Y:S01]  /*3400*/  STL.64 [R1+0x50], R44 ;  /* 0x0000502c01007387 */ /* 0x0001e20000100a00 */
[----:B------:R-:W-:Y:S01]  /*3410*/  IMAD.MOV.U32 R204, RZ, RZ, R120 ;  /* 0x000000ffffcc7224 */ /* 0x000fe200078e0078 */
[----:B------:R-:W-:Y:S01]  /*3420*/  MOV R205, R121 ;  /* 0x0000007900cd7202 */ /* 0x000fe20000000f00 */
[----:B------:R-:W-:Y:S01]  /*3430*/  IMAD.MOV.U32 R202, RZ, RZ, R118 ;  /* 0x000000ffffca7224 */ /* 0x000fe200078e0076 */
[----:B------:R-:W3:Y:S01]  /*3440*/  LDL.LU.64 R150, [R1+0x4c0] ;  /* 0x0004c00001967983 */ /* 0x000ee20000300a00 */
[----:B------:R-:W-:Y:S01]  /*3450*/  MOV R203, R119 ;  /* 0x0000007700cb7202 */ /* 0x000fe20000000f00 */
[----:B------:R-:W-:Y:S01]  /*3460*/  IMAD.MOV.U32 R200, RZ, RZ, R116 ;  /* 0x000000ffffc87224 */ /* 0x000fe200078e0074 */
[----:B------:R-:W-:Y:S01]  /*3470*/  MOV R201, R117 ;  /* 0x0000007500c97202 */ /* 0x000fe20000000f00 */
[----:B------:R-:W3:Y:S01]  /*3480*/  LDL.LU.64 R148, [R1+0x4b8] ;  /* 0x0004b80001947983 */ /* 0x000ee20000300a00 */
        /* <DEDUP_REMOVED lines=92> */
[----:B------:R-:W-:-:S03]  /*3a50*/  MOV R2, R47 ;  /* 0x0000002f00027202 */ /* 0x000fc60000000f00 */
        /* <DEDUP_REMOVED lines=28> */
[----:B0-----:R-:W3:Y:S04]  /*3c20*/  LDL.LU.64 R44, [R1+0x318] ;  /* 0x00031800012c7983 */ /* 0x001ee80000300a00 */
        /* <DEDUP_REMOVED lines=11> */
[----:B------:R-:W-:-:S02]  /*3ce0*/  UMOV UR9, 0x40000040 ;  /* 0x4000004000097882 */ /* 0x000fc40000000000 */
[----:B--2---:R-:W-:Y:S01]  /*3cf0*/  STL [R1+0x2b8], R160 ;  /* 0x0002b8a001007387 */ /* 0x004fe20000100800 */
[----:B---3--:R-:W-:-:S06]  /*3d00*/  WARPGROUP.ARRIVE ;  /* 0x00000000000079c5 */ /* 0x008fcc0000000000 */
        /* <DEDUP_REMOVED lines=88> */
[----:B------:R-:W-:Y:S01]  /*4290*/  UIADD3 UR8, UR6, 0x6, URZ ;  /* 0x0000000606087890 */ /* 0x000fe2000fffe03f */
[----:B------:R-:W-:Y:S01]  /*42a0*/  IMAD.MOV.U32 R235, RZ, RZ, R3 ;  /* 0x000000ffffeb7224 */ /* 0x000fe200078e0003 */
[----:B------:R-:W-:Y:S01]  /*42b0*/  UIADD3 UR10, UR7, 0x6, URZ ;  /* 0x00000006070a7890 */ /* 0x000fe2000fffe03f */
[----:B------:R0:W5:Y:S01]  /*42c0*/  LDL.LU R16, [R1+0x2c4] ;  /* 0x0002c40001107983 */ /* 0x0001620000300800 */
[----:B------:R-:W-:Y:S01]  /*42d0*/  UMOV UR9, 0x40000040 ;  /* 0x4000004000097882 */ /* 0x000fe20000000000 */
[----:B------:R-:W-:-:S02]  /*42e0*/  UMOV UR11, 0x40000040 ;  /* 0x40000040000b7882 */ /* 0x000fc40000000000 */
[----:B------:R0:W5:Y:S04]  /*42f0*/  LDL.LU R2, [R1+0x2c0] ;  /* 0x0002c00001027983 */ /* 0x0001680000300800 */
[----:B------:R0:W5:Y:S01]  /*4300*/  LDL.LU R0, [R1+0x2bc] ;  /* 0x0002bc0001007983 */ /* 0x0001620000300800 */
        /* <DEDUP_REMOVED lines=67> */
[----:B-1----:R0:W5:Y:S04]  /*4740*/  LDL.LU R160, [R1+0x2b8] ;  /* 0x0002b80001a07983 */ /* 0x0021680000300800 */
[----:B------:R-:W2:Y:S04]  /*4750*/  LDL.LU.64 R150, [R1+0x2b0] ;  /* 0x0002b00001967983 */ /* 0x000ea80000300a00 */
        /* <DEDUP_REMOVED lines=20> */
[----:B------:R-:W2:Y:S01]  /*48a0*/  LDL.LU.64 R108, [R1+0x208] ;  /* 0x00020800016c7983 */ /* 0x000ea20000300a00 */
[----:B------:R-:W-:Y:S01]  /*48b0*/  UIADD3 UR8, UR6, 0x406, URZ ;  /* 0x0000040606087890 */ /* 0x000fe2000fffe03f */
[----:B------:R-:W-:Y:S01]  /*48c0*/  UMOV UR9, 0x40000040 ;  /* 0x4000004000097882 */ /* 0x000fe20000000000 */
[----:B--2---:R-:W-:-:S07]  /*48d0*/  WARPGROUP.ARRIVE ;  /* 0x00000000000079c5 */ /* 0x004fce0000000000 */
[----:B------:R-:W-:Y:S03]  /*48e0*/  HGMMA.64x256x8.F32.TF32 R24, gdesc[UR8], R24, gsb0 ;  /* 0x07e00000081879f0 */ /* 0x000fe60008002818 */
[----:B------:R-:W-:Y:S02]  /*48f0*/  WARPGROUP.DEPBAR.LE gsb0, 0x0 ;  /* 0x00008000000079c5 */ /* 0x000fe40000010000 */
[----:B0-----:R-:W-:Y:S05]  /*4900*/  @!P1 BRA `(.L_x_18) ;  /* 0x0000004000b09947 */ /* 0x001fea0003800000 */
[----:B------:R-:W-:Y:S02]  /*4910*/  UIADD3 UR6, UR39, 0x1, URZ ;  /* 0x0000000127067890 */ /* 0x000fe4000fffe03f */
[----:B------:R-:W-:Y:S02]  /*4920*/  UMOV UR12, UR39 ;  /* 0x00000027000c7c82 */ /* 0x000fe40008000000 */
[----:B------:R-:W-:-:S04]  /*4930*/  UISETP.NE.AND UP0, UPT, UR6, 0x4, UPT ;  /* 0x000000040600788c */ /* 0x000fc8000bf05270 */
[----:B------:R-:W-:Y:S02]  /*4940*/  USEL UR7, URZ, 0x1, UP0 ;  /* 0x000000013f077887 */ /* 0x000fe40008000000 */
[----:B------:R-:W-:Y:S02]  /*4950*/  USEL UR6, UR6, URZ, UP0 ;  /* 0x0000003f06067287 */ /* 0x000fe40008000000 */
[----:B------:R-:W-:-:S12]  /*4960*/  ULOP3.LUT UR7, UR38, UR7, URZ, 0x3c, !UPT ;  /* 0x0000000726077292 */ /* 0x000fd8000f8e3c3f */
.L_x_25:
[----:B------:R-:W-:Y:S05]  /*4970*/  @!P0 BRA `(.L_x_19) ;  /* 0x0000000000048947 */ /* 0x000fea0003800000 */
[----:B------:R-:W-:Y:S01]  /*4980*/  BPT.TRAP 0x1 ;  /* 0x000000040000795c */ /* 0x000fe20000300000 */
.L_x_19:
[----:B------:R-:W0:Y:S01]  /*4990*/  S2UR UR8, SR_CgaCtaId ;  /* 0x00000000000879c3 */ /* 0x000e220000008800 */
[----:B------:R-:W-:Y:S01]  /*49a0*/  UMOV UR13, 0x400 ;  /* 0x00000400000d7882 */ /* 0x000fe20000000000 */
[----:B------:R-:W-:-:S04]  /*49b0*/  MOV R3, UR7 ;  /* 0x0000000700037c02 */ /* 0x000fc80008000f00 */
[----:B------:R-:W-:Y:S01]  /*49c0*/  SHF.L.U32 R3, R3, 0x1f, RZ ;  /* 0x0000001f03037819 */ /* 0x000fe200000006ff */
[----:B0-----:R-:W-:-:S04]  /*49d0*/  ULEA UR13, UR8, UR13, 0x18 ;  /* 0x0000000d080d7291 */ /* 0x001fc8000f8ec03f */
[----:B------:R-:W-:-:S09]  /*49e0*/  ULEA UR8, UR6, UR13, 0x3 ;  /* 0x0000000d06087291 */ /* 0x000fd2000f8e183f */
[----:B------:R0:W1:Y:S01]  /*49f0*/  SYNCS.PHASECHK.TRANS64.TRYWAIT P1, [UR8], R3 ;  /* 0x00000003ff0075a7 */ /* 0x0000620008020148 */
[----:B------:R-:W-:Y:S05]  /*4a00*/  @!P0 BRA `(.L_x_20) ;  /* 0x0000000000048947 */ /* 0x000fea0003800000 */
[----:B------:R-:W-:Y:S01]  /*4a10*/  BPT.TRAP 0x1 ;  /* 0x000000040000795c */ /* 0x000fe20000300000 */
.L_x_20:
[----:B-1----:R-:W-:Y:S05]  /*4a20*/  @P1 BRA `(.L_x_21) ;  /* 0x0000000000081947 */ /* 0x002fea0003800000 */
[----:B------:R-:W1:Y:S02]  /*4a30*/  SYNCS.PHASECHK.TRANS64.TRYWAIT P1, [UR8], R3 ;  /* 0x00000003ff0075a7 */ /* 0x000e640008020148 */
[----:B-1----:R-:W-:Y:S05]  /*4a40*/  @!P1 BRA `(.L_x_22) ;  /* 0x0000013800dc9947 */ /* 0x002fea0003800000 */
.L_x_21:
        /* <DEDUP_REMOVED lines=64> */
[----:B--2---:R-:W2:Y:S04]  /*4e50*/  LDL.LU.64 R24, [R1] ;  /* 0x0000000001187983 */ /* 0x004ea80000300a00 */
        /* <DEDUP_REMOVED lines=63> */
[----:B------:R-:W-:-:S02]  /*5250*/  ULEA UR14, UR6, UR4, 0xb ;  /* 0x00000004060e7291 */ /* 0x000fc4000f8e583f */
[----:B------:R-:W-:Y:S01]  /*5260*/  ULEA UR15, UR6, UR5, 0xb ;  /* 0x00000005060f7291 */ /* 0x000fe2000f8e583f */
[----:B-----5:R-:W-:Y:S01]  /*5270*/  STL [R1+0x2c4], R16 ;  /* 0x0002c41001007387 */ /* 0x020fe20000100800 */
[----:B------:R-:W-:Y:S01]  /*5280*/  UMOV UR9, 0x40000040 ;  /* 0x4000004000097882 */ /* 0x000fe20000000000 */
[----:B------:R-:W-:Y:S02]  /*5290*/  UMOV UR11, 0x40000040 ;  /* 0x40000040000b7882 */ /* 0x000fe40000000000 */
[----:B------:R-:W-:Y:S01]  /*52a0*/  UMOV UR8, UR14 ;  /* 0x0000000e00087c82 */ /* 0x000fe20008000000 */
[----:B------:R3:W-:Y:S01]  /*52b0*/  STL [R1+0x2c0], R2 ;  /* 0x0002c00201007387 */ /* 0x0007e20000100800 */
[----:B------:R-:W-:-:S03]  /*52c0*/  UMOV UR10, UR15 ;  /* 0x0000000f000a7c82 */ /* 0x000fc60008000000 */
[----:B------:R4:W-:Y:S01]  /*52d0*/  STL [R1+0x2bc], R0 ;  /* 0x0002bc0001007387 */ /* 0x0009e20000100800 */
[----:B--2---:R-:W-:-:S06]  /*52e0*/  WARPGROUP.ARRIVE ;  /* 0x00000000000079c5 */ /* 0x004fcc0000000000 */
[----:B------:R-:W-:Y:S03]  /*52f0*/  HGMMA.64x256x8.F32.TF32 R24, gdesc[UR8], R24, gsb0 ;  /* 0x07e00000081879f0 */ /* 0x000fe60008002818 */
[----:B------:R-:W-:Y:S02]  /*5300*/  WARPGROUP.DEPBAR.LE gsb0, 0x0 ;  /* 0x00008000000079c5 */ /* 0x000fe40000010000 */
[----:B------:R-:W-:Y:S01]  /*5310*/  STL.64 [R1], R24 ;  /* 0x0000001801007387 */ /* 0x000fe20000100a00 */
[----:B---3--:R-:W-:Y:S01]  /*5320*/  IMAD.MOV.U32 R2, RZ, RZ, R150 ;  /* 0x000000ffff027224 */ /* 0x008fe200078e0096 */
[----:B----4-:R-:W-:Y:S01]  /*5330*/  MOV R0, R151 ;  /* 0x0000009700007202 */ /* 0x010fe20000000f00 */
[----:B-1----:R-:W-:Y:S01]  /*5340*/  IMAD.MOV.U32 R4, RZ, RZ, R148 ;  /* 0x000000ffff047224 */ /* 0x002fe200078e0094 */
[----:B------:R-:W-:Y:S01]  /*5350*/  STL.64 [R1+0x8], R26 ;  /* 0x0000081a01007387 */ /* 0x000fe20000100a00 */
[----:B0-----:R-:W-:Y:S01]  /*5360*/  MOV R3, R149 ;  /* 0x0000009500037202 */ /* 0x001fe20000000f00 */
        /* <DEDUP_REMOVED lines=38> */
[----:B------:R-:W2:Y:S01]  /*55d0*/  LDL.LU.64 R150, [R1+0x778] ;  /* 0x0007780001967983 */ /* 0x000ea20000300a00 */
[----:B------:R-:W-:Y:S01]  /*55e0*/  MOV R203, R119 ;  /* 0x0000007700cb7202 */ /* 0x000fe20000000f00 */
[----:B------:R-:W-:Y:S01]  /*55f0*/  IMAD.MOV.U32 R200, RZ, RZ, R116 ;  /* 0x000000ffffc87224 */ /* 0x000fe200078e0074 */
[----:B------:R-:W-:Y:S01]  /*5600*/  MOV R201, R117 ;  /* 0x0000007500c97202 */ /* 0x000fe20000000f00 */
[----:B------:R-:W2:Y:S01]  /*5610*/  LDL.LU.64 R148, [R1+0x770] ;  /* 0x0007700001947983 */ /* 0x000ea20000300a00 */
        /* <DEDUP_REMOVED lines=92> */
[----:B------:R-:W-:-:S03]  /*5be0*/  MOV R234, R47 ;  /* 0x0000002f00ea7202 */ /* 0x000fc60000000f00 */
        /* <DEDUP_REMOVED lines=28> */
[----:B0-----:R-:W2:Y:S04]  /*5db0*/  LDL.LU.64 R44, [R1+0x5d0] ;  /* 0x0005d000012c7983 */ /* 0x001ea80000300a00 */
        /* <DEDUP_REMOVED lines=11> */
[----:B------:R-:W-:-:S02]  /*5e70*/  UMOV UR9, 0x40000040 ;  /* 0x4000004000097882 */ /* 0x000fc40000000000 */
[----:B------:R-:W-:Y:S01]  /*5e80*/  STL [R1+0x578], R160 ;  /* 0x000578a001007387 */ /* 0x000fe20000100800 */
[----:B--2---:R-:W-:-:S06]  /*5e90*/  WARPGROUP.ARRIVE ;  /* 0x00000000000079c5 */ /* 0x004fcc0000000000 */
        /* <DEDUP_REMOVED lines=332> */
[----:B------:R-:W-:Y:S01]  /*7360*/  STL.64 [R1+0x30], R36 ;  /* 0x0000302401007387 */ /* 0x000fe20000100a00 */
[----:B------:R-:W-:-:S03]  /*7370*/  IMAD.MOV.U32 R4, RZ, RZ, R150 ;  /* 0x000000ffff047224 */ /* 0x000fc600078e0096 */
[----:B------:R-:W-:Y:S01]  /*7380*/  STL.64 [R1+0x38], R38 ;  /* 0x0000382601007387 */ /* 0x000fe20000100a00 */
[----:B------:R-:W-:-:S03]  /*7390*/  MOV R3, R151 ;  /* 0x0000009700037202 */ /* 0x000fc60000000f00 */
[----:B------:R-:W-:Y:S01]  /*73a0*/  STL.64 [R1+0x40], R40 ;  /* 0x0000402801007387 */ /* 0x000fe20000100a00 */
[----:B------:R-:W-:Y:S01]  /*73b0*/  IMAD.MOV.U32 R6, RZ, RZ, R148 ;  /* 0x000000ffff067224 */ /* 0x000fe200078e0094 */
[----:B------:R-:W-:Y:S02]  /*73c0*/  MOV R5, R149 ;  /* 0x0000009500057202 */ /* 0x000fe40000000f00 */
[----:B------:R-:W-:Y:S01]  /*73d0*/  STL.64 [R1+0x48], R42 ;  /* 0x0000482a01007387 */ /* 0x000fe20000100a00 */
[----:B------:R-:W-:Y:S01]  /*73e0*/  IMAD.MOV.U32 R8, RZ, RZ, R146 ;  /* 0x000000ffff087224 */ /* 0x000fe200078e0092 */
[----:B------:R-:W-:Y:S02]  /*73f0*/  MOV R7, R147 ;  /* 0x0000009300077202 */ /* 0x000fe40000000f00 */
[----:B------:R0:W-:Y:S01]  /*7400*/  STL.64 [R1+0x50], R44 ;  /* 0x0000502c01007387 */ /* 0x0001e20000100a00 */
[----:B------:R-:W-:Y:S01]  /*7410*/  IMAD.MOV.U32 R10, RZ, RZ, R144 ;  /* 0x000000ffff0a7224 */ /* 0x000fe200078e0090 */
[----:B------:R-:W-:-:S02]  /*7420*/  MOV R9, R145 ;  /* 0x0000009100097202 */ /* 0x000fc40000000f00 */
[----:B------:R-:W3:Y:S01]  /*7430*/  LDL.LU.64 R150, [R1+0x4c0] ;  /* 0x0004c00001967983 */ /* 0x000ee20000300a00 */
[----:B------:R-:W-:Y:S01]  /*7440*/  IMAD.MOV.U32 R12, RZ, RZ, R142 ;  /* 0x000000ffff0c7224 */ /* 0x000fe200078e008e */
[----:B------:R-:W-:Y:S02]  /*7450*/  MOV R11, R143 ;  /* 0x0000008f000b7202 */ /* 0x000fe40000000f00 */
[----:B------:R-:W3:Y:S01]  /*7460*/  LDL.LU.64 R148, [R1+0x4b8] ;  /* 0x0004b80001947983 */ /* 0x000ee20000300a00 */
[----:B------:R-:W-:Y:S01]  /*7470*/  IMAD.MOV.U32 R14, RZ, RZ, R140 ;  /* 0x000000ffff0e7224 */ /* 0x000fe200078e008c */
[----:B------:R-:W-:Y:S02]  /*7480*/  MOV R13, R141 ;  /* 0x0000008d000d7202 */ /* 0x000fe40000000f00 */
[----:B------:R-:W3:Y:S01]  /*7490*/  LDL.LU.64 R146, [R1+0x4b0] ;  /* 0x0004b00001927983 */ /* 0x000ee20000300a00 */
        /* <DEDUP_REMOVED lines=351> */
[----:B------:R-:W-:Y:S01]  /*8a90*/  BPT.TRAP 0x1 ;  /* 0x000000040000795c */ /* 0x000fe20000300000 */
.L_x_23:
[----:B------:R-:W-:Y:S02]  /*8aa0*/  UISETP.GT.U32.AND UP0, UPT, UR40, 0x1, UPT ;  /* 0x000000012800788c */ /* 0x000fe4000bf04070 */
[----:B------:R-:W-:-:S04]  /*8ab0*/  ULEA UR13, UR12, UR13, 0x3 ;  /* 0x0000000d0c0d7291 */ /* 0x000fc8000f8e183f */
[----:B------:R-:W-:Y:S01]  /*8ac0*/  UIADD3 UR13, UR13, 0x20, URZ ;  /* 0x000000200d0d7890 */ /* 0x000fe2000fffe03f */
[----:B------:R-:W-:-:S03]  /*8ad0*/  PLOP3.LUT P1, PT, PT, PT, UP0, 0x80, 0x0 ;  /* 0x000000000000781c */ /* 0x000fc60003f2f008 */
[----:B------:R-:W-:-:S09]  /*8ae0*/  UPRMT UR13, URZ, 0x654, UR13 ;  /* 0x000006543f0d7896 */ /* 0x000fd2000800000d */
[----:B------:R-:W-:Y:S01]  /*8af0*/  SYNCS.ARRIVE.TRANS64.RED.A1T0 RZ, [UR13], RZ ;  /* 0x000000ffffff79a7 */ /* 0x000fe2000810040d */
[----:B------:R-:W-:Y:S05]  /*8b00*/  @P1 BRA `(.L_x_24) ;  /* 0x0000000000041947 */ /* 0x000fea0003800000 */
[----:B------:R-:W-:Y:S01]  /*8b10*/  BPT.TRAP 0x1 ;  /* 0x000000040000795c */ /* 0x000fe20000300000 */
.L_x_24:
[----:B------:R-:W-:Y:S01]  /*8b20*/  UIADD3 UR6, UR6, 0x1, URZ ;  /* 0x0000000106067890 */ /* 0x000fe2000fffe03f */
[C---:B-----5:R-:W-:Y:S01]  /*8b30*/  ISETP.GT.AND P1, PT, R0.reuse, 0x1, PT ;  /* 0x000000010000780c */ /* 0x060fe20003f24270 */
[----:B------:R-:W-:Y:S01]  /*8b40*/  UIADD3 UR12, UR12, 0x1, URZ ;  /* 0x000000010c0c7890 */ /* 0x000fe2000fffe03f */
[----:B------:R-:W-:Y:S01]  /*8b50*/  IADD3 R0, R0, -0x1, RZ ;  /* 0xffffffff00007810 */ /* 0x000fe20007ffe0ff */
[----:B------:R-:W-:Y:S02]  /*8b60*/  UISETP.NE.AND UP0, UPT, UR6, 0x4, UPT ;  /* 0x000000040600788c */ /* 0x000fe4000bf05270 */
[----:B------:R-:W-:Y:S02]  /*8b70*/  UISETP.NE.AND UP1, UPT, UR12, 0x4, UPT ;  /* 0x000000040c00788c */ /* 0x000fe4000bf25270 */
[----:B------:R-:W-:Y:S02]  /*8b80*/  USEL UR8, URZ, 0x1, UP0 ;  /* 0x000000013f087887 */ /* 0x000fe40008000000 */
[----:B------:R-:W-:-:S02]  /*8b90*/  USEL UR6, UR6, URZ, UP0 ;  /* 0x0000003f06067287 */ /* 0x000fc40008000000 */
[----:B------:R-:W-:Y:S02]  /*8ba0*/  USEL UR12, UR12, URZ, UP1 ;  /* 0x0000003f0c0c7287 */ /* 0x000fe40008800000 */
[----:B------:R-:W-:Y:S01]  /*8bb0*/  ULOP3.LUT UR7, UR7, UR8, URZ, 0x3c, !UPT ;  /* 0x0000000807077292 */ /* 0x000fe2000f8e3c3f */
[----:B------:R-:W-:Y:S11]  /*8bc0*/  @P1 BRA `(.L_x_25) ;  /* 0xffffffbc00681947 */ /* 0x000ff6000383ffff */
.L_x_18:
[----:B-----5:R-:W0:Y:S02]  /*8bd0*/  LDC R0, c[0x0][0x28c] ;  /* 0x0000a300ff007b82 */ /* 0x020e240000000800 */
[----:B0-----:R-:W-:-:S13]  /*8be0*/  ISETP.GE.AND P1, PT, R0, 0x1, PT ;  /* 0x000000010000780c */ /* 0x001fda0003f26270 */
[----:B------:R-:W-:Y:S05]  /*8bf0*/  @!P1 BRA `(.L_x_26) ;  /* 0x0000000000449947 */ /* 0x000fea0003800000 */
[----:B------:R-:W-:Y:S05]  /*8c00*/  @!P0 BRA `(.L_x_27) ;  /* 0x0000000000048947 */ /* 0x000fea0003800000 */
[----:B------:R-:W-:Y:S01]  /*8c10*/  BPT.TRAP 0x1 ;  /* 0x000000040000795c */ /* 0x000fe20000300000 */
.L_x_27:
[----:B------:R-:W0:Y:S01]  /*8c20*/  S2UR UR6, SR_CgaCtaId ;  /* 0x00000000000679c3 */ /* 0x000e220000008800 */
[----:B------:R-:W-:Y:S01]  /*8c30*/  UISETP.LT.AND UP0, UPT, UR44, 0x1, UPT ;  /* 0x000000012c00788c */ /* 0x000fe2000bf01270 */
[----:B------:R-:W-:-:S03]  /*8c40*/  UMOV UR5, 0x400 ;  /* 0x0000040000057882 */ /* 0x000fc60000000000 */
[----:B------:R-:W-:Y:S02]  /*8c50*/  USEL UR4, UR44, 0x1, UP0 ;  /* 0x000000012c047887 */ /* 0x000fe40008000000 */
[----:B------:R-:W-:Y:S02]  /*8c60*/  UISETP.GT.U32.AND UP0, UPT, UR40, 0x1, UPT ;  /* 0x000000012800788c */ /* 0x000fe4000bf04070 */
[----:B------:R-:W-:-:S04]  /*8c70*/  UIADD3 UR4, UR39, UR44, -UR4 ;  /* 0x0000002c27047290 */ /* 0x000fc8000fffe804 */
[----:B------:R-:W-:Y:S01]  /*8c80*/  USHF.L.U32 UR4, UR4, 0x3, URZ ;  /* 0x0000000304047899 */ /* 0x000fe2000800063f */
[----:B------:R-:W-:-:S03]  /*8c90*/  PLOP3.LUT P0, PT, PT, PT, UP0, 0x80, 0x0 ;  /* 0x000000000000781c */ /* 0x000fc60003f0f008 */
[----:B------:R-:W-:Y:S02]  /*8ca0*/  ULOP3.LUT UR4, UR4, 0x18, URZ, 0xc0, !UPT ;  /* 0x0000001804047892 */ /* 0x000fe4000f8ec03f */
[----:B0-----:R-:W-:-:S04]  /*8cb0*/  ULEA UR5, UR6, UR5, 0x18 ;  /* 0x0000000506057291 */ /* 0x001fc8000f8ec03f */
[----:B------:R-:W-:-:S04]  /*8cc0*/  UIADD3 UR4, UR5, 0x20, UR4 ;  /* 0x0000002005047890 */ /* 0x000fc8000fffe004 */
[----:B------:R-:W-:-:S09]  /*8cd0*/  UPRMT UR4, URZ, 0x654, UR4 ;  /* 0x000006543f047896 */ /* 0x000fd20008000004 */
[----:B------:R-:W-:Y:S01]  /*8ce0*/  SYNCS.ARRIVE.TRANS64.RED.A1T0 RZ, [UR4], RZ ;  /* 0x000000ffffff79a7 */ /* 0x000fe20008100404 */
[----:B------:R-:W-:Y:S05]  /*8cf0*/  @P0 BRA `(.L_x_26) ;  /* 0x0000000000040947 */ /* 0x000fea0003800000 */
[----:B------:R-:W-:Y:S01]  /*8d00*/  BPT.TRAP 0x1 ;  /* 0x000000040000795c */ /* 0x000fe20000300000 */
.L_x_26:
[----:B------:R-:W0:Y:S01]  /*8d10*/  S2R R8, SR_TID.X ;  /* 0x0000000000087919 */ /* 0x000e220000002100 */
[----:B------:R-:W-:Y:S01]  /*8d20*/  IMAD.MOV.U32 R19, RZ, RZ, 0x6540 ;  /* 0x00006540ff137424 */ /* 0x000fe200078e00ff */
[----:B------:R-:W-:Y:S01]  /*8d30*/  USHF.R.S32.HI UR10, URZ, 0x1f, UR43 ;  /* 0x0000001f3f0a7899 */ /* 0x000fe2000801142b */
[----:B------:R-:W-:Y:S01]  /*8d40*/  LOP3.LUT R4, R160, 0x1, RZ, 0xc0, !PT ;  /* 0x00000001a0047812 */ /* 0x000fe200078ec0ff */
[----:B------:R-:W-:Y:S01]  /*8d50*/  ULDC.64 UR8, c[0x0][0x5d0] ;  /* 0x0001740000087ab9 */ /* 0x000fe20000000a00 */
[----:B------:R-:W-:Y:S01]  /*8d60*/  UIADD3 UR39, UR44, UR39, URZ ;  /* 0x000000272c277290 */ /* 0x000fe2000fffe03f */
[----:B------:R-:W-:Y:S01]  /*8d70*/  MOV R6, UR8 ;  /* 0x0000000800067c02 */ /* 0x000fe20008000f00 */
[----:B------:R-:W-:Y:S01]  /*8d80*/  UIMAD UR4, UR10, UR8, URZ ;  /* 0x000000080a0472a4 */ /* 0x000fe2000f8e023f */
[----:B------:R-:W-:Y:S01]  /*8d90*/  IMAD.SHL.U32 R3, R4, 0x40, RZ ;  /* 0x0000004004037824 */ /* 0x000fe200078e00ff */
[----:B------:R-:W-:Y:S02]  /*8da0*/  UIMAD.WIDE UR6, UR41, 0x100, URZ ;  /* 0x00000100290678a5 */ /* 0x000fe4000f8e023f */
[----:B------:R-:W-:Y:S01]  /*8db0*/  UIMAD UR4, UR43, UR9, UR4 ;  /* 0x000000092b0472a4 */ /* 0x000fe2000f8e0204 */
[----:B------:R-:W-:Y:S01]  /*8dc0*/  ULDC UR8, c[0x0][0x288] ;  /* 0x0000a20000087ab9 */ /* 0x000fe20000000800 */
[----:B------:R-:W-:Y:S01]  /*8dd0*/  USHF.L.U32 UR41, UR41, 0x8, URZ ;  /* 0x0000000829297899 */ /* 0x000fe2000800063f */
[----:B------:R-:W-:Y:S01]  /*8de0*/  ULDC UR5, c[0x0][0x284] ;  /* 0x0000a10000057ab9 */ /* 0x000fe20000000800 */
[----:B------:R-:W-:Y:S01]  /*8df0*/  UISETP.GT.U32.AND UP0, UPT, UR39, 0x3, UPT ;  /* 0x000000032700788c */ /* 0x000fe2000bf04070 */
[----:B------:R-:W-:-:S03]  /*8e00*/  MOV R17, UR5 ;  /* 0x0000000500117c02 */ /* 0x000fc60008000f00 */
[----:B------:R-:W-:Y:S01]  /*8e10*/  UISETP.LT.U32.AND UP0, UPT, UR44, 0x4, UP0 ;  /* 0x000000042c00788c */ /* 0x000fe20008701070 */
[----:B0-----:R-:W-:Y:S02]  /*8e20*/  SHF.L.U32 R18, R8, 0x1, RZ ;  /* 0x0000000108127819 */ /* 0x001fe400000006ff */
[----:B------:R-:W-:Y:S02]  /*8e30*/  SHF.R.U32.HI R0, RZ, 0x2, R8 ;  /* 0x00000002ff007819 */ /* 0x000fe40000011608 */
[----:B------:R-:W-:Y:S02]  /*8e40*/  LOP3.LUT R18, R18, 0x6, RZ, 0xc0, !PT ;  /* 0x0000000612127812 */ /* 0x000fe400078ec0ff */
[----:B------:R-:W-:Y:S02]  /*8e50*/  LOP3.LUT R5, R8, 0x60, RZ, 0xc0, !PT ;  /* 0x0000006008057812 */ /* 0x000fe400078ec0ff */
[----:B------:R-:W-:Y:S01]  /*8e60*/  PRMT R18, R18, R19, UR42 ;  /* 0x0000002a12127e16 */ /* 0x000fe20008000013 */
[----:B------:R-:W-:Y:S01]  /*8e70*/  USHF.L.U32 UR42, UR42, 0x8, URZ ;  /* 0x000000082a2a7899 */ /* 0x000fe2000800063f */
[----:B------:R-:W-:-:S02]  /*8e80*/  LOP3.LUT R0, R0, 0x7, RZ, 0xc0, !PT ;  /* 0x0000000700007812 */ /* 0x000fc400078ec0ff */
[----:B------:R-:W-:Y:S01]  /*8e90*/  SHF.R.S32.HI R19, RZ, 0x1f, R18 ;  /* 0x0000001fff137819 */ /* 0x000fe20000011412 */
[----:B------:R-:W-:Y:S01]  /*8ea0*/  UISETP.GE.AND UP1, UPT, UR42, UR8, UPT ;  /* 0x000000082a00728c */ /* 0x000fe2000bf26270 */
[----:B------:R-:W-:Y:S02]  /*8eb0*/  SHF.R.U32.HI R5, RZ, 0x1, R5 ;  /* 0x00000001ff057819 */ /* 0x000fe40000011605 */
[----:B------:R-:W-:Y:S01]  /*8ec0*/  LOP3.LUT R3, R3, 0x40, R0, 0xe2, !PT ;  /* 0x0000004003037812 */ /* 0x000fe200078ee200 */
[----:B------:R-:W-:Y:S01]  /*8ed0*/  IMAD.WIDE.U32 R6, R6, UR43, R18 ;  /* 0x0000002b06067c25 */ /* 0x000fe2000f8e0012 */
[----:B------:R-:W-:Y:S01]  /*8ee0*/  IADD3 R0, RZ, -R5, -R0 ;  /* 0x80000005ff007210 */ /* 0x000fe20007ffe800 */
[----:B------:R-:W-:Y:S01]  /*8ef0*/  UISETP.GE.OR UP1, UPT, UR41, UR5, UP1 ;  /* 0x000000052900728c */ /* 0x000fe20008f26670 */
[----:B------:R-:W-:Y:S01]  /*8f00*/  LOP3.LUT R3, R3, UR6, R5, 0xfe, !PT ;  /* 0x0000000603037c12 */ /* 0x000fe2000f8efe05 */
[----:B------:R-:W-:Y:S01]  /*8f10*/  VIADD R7, R7, UR4 ;  /* 0x0000000407077c36 */ /* 0x000fe20008000000 */
[----:B------:R-:W-:Y:S01]  /*8f20*/  USHF.R.U32.HI UR4, URZ, 0x2, UR39 ;  /* 0x000000023f047899 */ /* 0x000fe20008011627 */
[----:B------:R-:W-:Y:S01]  /*8f30*/  IMAD R0, R4, -0x40, R0 ;  /* 0xffffffc004007824 */ /* 0x000fe200078e0200 */
[----:B------:R-:W-:Y:S01]  /*8f40*/  USEL UR5, URZ, 0x1, !UP0 ;  /* 0x000000013f057887 */ /* 0x000fe2000c000000 */
[----:B------:R-:W-:Y:S01]  /*8f50*/  PLOP3.LUT P0, PT, PT, PT, UP1, 0x80, 0x0 ;  /* 0x000000000000781c */ /* 0x000fe20003f0f018 */
[----:B------:R-:W-:Y:S01]  /*8f60*/  ULOP3.LUT UR4, UR4, 0x1, URZ, 0xc0, !UPT ;  /* 0x0000000104047892 */ /* 0x000fe2000f8ec03f */
[----:B------:R-:W-:Y:S01]  /*8f70*/  IMAD.MOV.U32 R4, RZ, RZ, -0x2 ;  /* 0xfffffffeff047424 */ /* 0x000fe200078e00ff */
[----:B------:R-:W-:Y:S01]  /*8f80*/  IADD3 R17, R17, -UR41, R0 ;  /* 0x8000002911117c10 */ /* 0x000fe2000fffe000 */
[----:B------:R-:W-:Y:S01]  /*8f90*/  ULOP3.LUT UR39, UR39, 0x3, URZ, 0xc0, !UPT ;  /* 0x0000000327277892 */ /* 0x000fe2000f8ec03f */
[----:B------:R-:W-:Y:S01]  /*8fa0*/  LOP3.LUT R0, R8, 0x3, RZ, 0xc0, !PT ;  /* 0x0000000308007812 */ /* 0x000fe200078ec0ff */
[----:B------:R-:W-:Y:S01]  /*8fb0*/  UISETP.NE.U32.AND UP2, UPT, UR4, 0x1, UPT ;  /* 0x000000010400788c */ /* 0x000fe2000bf45070 */
[----:B------:R-:W-:-:S03]  /*8fc0*/  UMOV UR41, 0xffffffff ;  /* 0xffffffff00297882 */ /* 0x000fc60000000000 */
[----:B------:R-:W-:Y:S01]  /*8fd0*/  UISETP.GT.U32.AND UP2, UPT, UR44, 0x3, !UP2 ;  /* 0x000000032c00788c */ /* 0x000fe2000d744070 */
[----:B------:R-:W-:-:S03]  /*8fe0*/  IMAD R0, R0, R4, UR8 ;  /* 0x0000000800007e24 */ /* 0x000fc6000f8e0204 */
[----:B------:R-:W-:Y:S02]  /*8ff0*/  USEL UR4, URZ, 0x1, !UP2 ;  /* 0x000000013f047887 */ /* 0x000fe4000d000000 */
[----:B------:R-:W-:Y:S02]  /*9000*/  IADD3 R0, R0, -UR42, RZ ;  /* 0x8000002a00007c10 */ /* 0x000fe4000fffe0ff */
[----:B------:R-:W-:Y:S01]  /*9010*/  ULOP3.LUT UR38, UR4, UR38, UR5, 0x96, !UPT ;  /* 0x0000002604267292 */ /* 0x000fe2000f8e9605 */
[----:B------:R-:W-:Y:S11]  /*9020*/  @P0 BRA `(.L_x_28) ;  /* 0x000000d4007c0947 */ /* 0x000ff60003800000 */
[----:B------:R-:W-:Y:S01]  /*9030*/  FSETP.NEU.AND P0, PT, R16, RZ, PT ;  /* 0x000000ff1000720b */ /* 0x000fe20003f0d000 */
[----:B------:R-:W-:Y:S01]  /*9040*/  ULDC.64 UR8, c[0x0][0x5c8] ;  /* 0x0001720000087ab9 */ /* 0x000fe20000000a00 */
[----:B------:R-:W-:Y:S01]  /*9050*/  ISETP.GT.AND P3, PT, R17, RZ, PT ;  /* 0x000000ff1100720c */ /* 0x000fe20003f64270 */
[----:B------:R-:W-:Y:S01]  /*9060*/  UIMAD UR4, UR7, UR8, URZ ;  /* 0x00000008070472a4 */ /* 0x000fe2000f8e023f */
[----:B------:R-:W-:Y:S01]  /*9070*/  IMAD.U32 R10, RZ, RZ, UR9 ;  /* 0x00000009ff0a7e24 */ /* 0x000fe2000f8e00ff */
[----:B------:R-:W-:Y:S01]  /*9080*/  BSSY B0, `(.L_x_28) ;  /* 0x0000d59000007945 */ /* 0x000fe20003800000 */
[----:B------:R-:W-:Y:S01]  /*9090*/  IMAD.WIDE.U32 R6, R3, UR8, R6 ;  /* 0x0000000803067c25 */ /* 0x000fe2000f8e0006 */
[----:B------:R-:W-:-:S03]  /*90a0*/  ISETP.GT.AND P1, PT, R0, RZ, P3 ;  /* 0x000000ff0000720c */ /* 0x000fc60001f24270 */
[----:B------:R-:W-:-:S05]  /*90b0*/  IMAD R10, R3, R10, UR4 ;  /* 0x00000004030a7e24 */ /* 0x000fca000f8e020a */
[----:B------:R-:W-:Y:S01]  /*90c0*/  IADD3 R10, R7, R10, RZ ;  /* 0x0000000a070a7210 */ /* 0x000fe20007ffe0ff */
[----:B------:R-:W-:Y:S06]  /*90d0*/  @!P0 BRA `(.L_x_29) ;  /* 0x0000009400188947 */ /* 0x000fec0003800000 */
[----:B------:R-:W0:Y:S01]  /*90e0*/  LDC.64 R22, c[0x0][0x5b8] ;  /* 0x00016e00ff167b82 */ /* 0x000e220000000a00 */
[----:B------:R-:W2:Y:S01]  /*90f0*/  LDL.LU R11, [R1] ;  /* 0x00000000010b7983 */ /* 0x000ea20000300800 */
[----:B------:R-:W-:-:S06]  /*9100*/  ULDC.64 UR4, c[0x0][0x5c0] ;  /* 0x0001700000047ab9 */ /* 0x000fcc0000000a00 */
[----:B------:R-:W1:Y:S08]  /*9110*/  LDC.64 R14, c[0x0][0x5b0] ;  /* 0x00016c00ff0e7b82 */ /* 0x000e700000000a00 */
[----:B------:R-:W3:Y:S01]  /*9120*/  LDC.64 R12, c[0x0][0x5a8] ;  /* 0x00016a00ff0c7b82 */ /* 0x000ee20000000a00 */
[C---:B0-----:R-:W-:Y:S02]  /*9130*/  IMAD R157, R22.reuse, UR10, RZ ;  /* 0x0000000a169d7c24 */ /* 0x041fe4000f8e02ff */
[----:B------:R-:W-:-:S04]  /*9140*/  IMAD.WIDE.U32 R152, R22, UR43, R18 ;  /* 0x0000002b16987c25 */ /* 0x000fc8000f8e0012 */
[----:B------:R-:W-:Y:S01]  /*9150*/  IMAD R157, R23, UR43, R157 ;  /* 0x0000002b179d7c24 */ /* 0x000fe2000f8e029d */
[----:B------:R-:W-:Y:S01]  /*9160*/  MOV R20, R152 ;  /* 0x0000009800147202 */ /* 0x000fe20000000f00 */
[----:B-1----:R-:W-:Y:S02]  /*9170*/  IMAD R156, R14, UR7, RZ ;  /* 0x000000070e9c7c24 */ /* 0x002fe4000f8e02ff */
[----:B------:R-:W-:Y:S02]  /*9180*/  IMAD.IADD R21, R153, 0x1, R157 ;  /* 0x0000000199157824 */ /* 0x000fe400078e029d */
[C---:B------:R-:W-:Y:S02]  /*9190*/  IMAD R156, R3.reuse, R15, R156 ;  /* 0x0000000f039c7224 */ /* 0x040fe400078e029c */
[----:B------:R-:W-:-:S04]  /*91a0*/  IMAD.WIDE.U32 R4, R3, R14, R20 ;  /* 0x0000000e03047225 */ /* 0x000fc800078e0014 */
[----:B------:R-:W-:Y:S01]  /*91b0*/  IMAD.IADD R5, R5, 0x1, R156 ;  /* 0x0000000105057824 */ /* 0x000fe200078e029c */
[----:B---3--:R-:W-:-:S04]  /*91c0*/  LEA R8, P0, R4, R12, 0x2 ;  /* 0x0000000c04087211 */ /* 0x008fc800078010ff */
[----:B------:R-:W-:-:S05]  /*91d0*/  LEA.HI.X R9, R4, R13, R5, 0x2, P0 ;  /* 0x0000000d04097211 */ /* 0x000fca00000f1405 */
[----:B------:R-:W3:Y:S01]  /*91e0*/  @P1 LDG.E.LTC128B R23, desc[UR36][R8.64] ;  /* 0x0000002408171981 */ /* 0x000ee2000c1e1920 */
[C---:B------:R-:W-:Y:S01]  /*91f0*/  LEA R4, P0, R6.reuse, UR4, 0x2 ;  /* 0x0000000406047c11 */ /* 0x040fe2000f8010ff */
[----:B------:R-:W-:Y:S03]  /*9200*/  BSSY B1, `(.L_x_30) ;  /* 0x000000e000017945 */ /* 0x000fe60003800000 */
[----:B------:R-:W-:Y:S01]  /*9210*/  LEA.HI.X R5, R6, UR5, R10, 0x2, P0 ;  /* 0x0000000506057c11 */ /* 0x000fe200080f140a */
[----:B---3--:R-:W-:-:S04]  /*9220*/  FMUL R6, R23, R16 ;  /* 0x0000001017067220 */ /* 0x008fc80000400000 */
[----:B--2---:R-:W-:-:S05]  /*9230*/  FFMA R6, R11, R2, R6 ;  /* 0x000000020b067223 */ /* 0x004fca0000000006 */
[----:B------:R0:W-:Y:S02]  /*9240*/  @P1 STG.E desc[UR36][R4.64], R6 ;  /* 0x0000000604001986 */ /* 0x0001e4000c101924 */
[----:B0-----:R-:W-:-:S05]  /*9250*/  IMAD.WIDE.U32 R6, R3, R14, R18 ;  /* 0x0000000e03067225 */ /* 0x001fca00078e0012 */
[----:B------:R-:W-:-:S03]  /*9260*/  IADD3 R7, R156, R7, RZ ;  /* 0x000000079c077210 */ /* 0x000fc60007ffe0ff */
[----:B------:R-:W-:-:S04]  /*9270*/  IMAD.WIDE.U32 R6, R22, UR43, R6 ;  /* 0x0000002b16067c25 */ /* 0x000fc8000f8e0006 */
[----:B------:R-:W-:Y:S01]  /*9280*/  IMAD.IADD R7, R157, 0x1, R7 ;  /* 0x000000019d077824 */ /* 0x000fe200078e0207 */
[----:B------:R-:W-:-:S04]  /*9290*/  LEA R10, P0, R6, R12, 0x2 ;  /* 0x0000000c060a7211 */ /* 0x000fc800078010ff */
[----:B------:R-:W-:Y:S02]  /*92a0*/  LEA.HI.X R11, R6, R13, R7, 0x2, P0 ;  /* 0x0000000d060b7211 */ /* 0x000fe400000f1407 */
[----:B------:R-:W-:-:S13]  /*92b0*/  ISETP.GT.AND P0, PT, R0, 0x1, P3 ;  /* 0x000000010000780c */ /* 0x000fda0001f04270 */
[----:B------:R-:W-:Y:S05]  /*92c0*/  @!P0 BRA `(.L_x_31) ;  /* 0x0000000000048947 */ /* 0x000fea0003800000 */
[----:B------:R0:W5:Y:S02]  /*92d0*/  LDG.E.LTC128B R23, desc[UR36][R10.64+0x4] ;  /* 0x000004240a177981 */ /* 0x000164000c1e1920 */
.L_x_31:
[----:B------:R-:W-:Y:S05]  /*92e0*/  BSYNC B1 ;  /* 0x0000000000017941 */ /* 0x000fea0003800000 */
.L_x_30:
[----:B------:R-:W2:Y:S01]  /*92f0*/  LDL.LU R7, [R1+0x4] ;  /* 0x0000040001077983 */ /* 0x000ea20000300800 */
[----:B-----5:R-:W-:Y:S01]  /*9300*/  FMUL R6, R23, R16 ;  /* 0x0000001017067220 */ /* 0x020fe20000400000 */
[C---:B------:R-:W-:Y:S02]  /*9310*/  SHF.L.U64.HI R155, R14.reuse, 0x3, R15 ;  /* 0x000000030e9b7819 */ /* 0x040fe4000001020f */
[----:B------:R-:W-:Y:S01]  /*9320*/  SHF.L.U32 R154, R14, 0x3, RZ ;  /* 0x000000030e9a7819 */ /* 0x000fe200000006ff */
[----:B------:R-:W3:Y:S01]  /*9330*/  LDL.LU R159, [R1+0x8] ;  /* 0x00000800019f7983 */ /* 0x000ee20000300800 */
[----:B------:R-:W-:Y:S01]  /*9340*/  ISETP.GT.AND P1, PT, R17, 0x8, PT ;  /* 0x000000081100780c */ /* 0x000fe20003f24270 */
[----:B--2---:R-:W-:-:S05]  /*9350*/  FFMA R6, R7, R2, R6 ;  /* 0x0000000207067223 */ /* 0x004fca0000000006 */
[----:B------:R1:W-:Y:S01]  /*9360*/  @P0 STG.E desc[UR36][R4.64+0x4], R6 ;  /* 0x0000040604000986 */ /* 0x0003e2000c101924 */
[----:B------:R-:W-:Y:S01]  /*9370*/  ISETP.GT.AND P0, PT, R0, RZ, P1 ;  /* 0x000000ff0000720c */ /* 0x000fe20000f04270 */
[----:B-1----:R-:W-:-:S04]  /*9380*/  IMAD.WIDE.U32 R6, R3, R14, R154 ;  /* 0x0000000e03067225 */ /* 0x002fc800078e009a */
[----:B------:R-:W-:Y:S01]  /*9390*/  IMAD.IADD R156, R156, 0x1, R7 ;  /* 0x000000019c9c7824 */ /* 0x000fe200078e0207 */
[----:B------:R-:W-:-:S04]  /*93a0*/  IADD3 R7, P2, R152, R6, RZ ;  /* 0x0000000698077210 */ /* 0x000fc80007f5e0ff */
[----:B------:R-:W-:Y:S02]  /*93b0*/  IADD3.X R9, R156, R21, RZ, P2, !PT ;  /* 0x000000159c097210 */ /* 0x000fe400017fe4ff */
[----:B------:R-:W-:-:S04]  /*93c0*/  LEA R8, P2, R7, R12, 0x2 ;  /* 0x0000000c07087211 */ /* 0x000fc800078410ff */
[----:B------:R-:W-:-:S05]  /*93d0*/  LEA.HI.X R9, R7, R13, R9, 0x2, P2 ;  /* 0x0000000d07097211 */ /* 0x000fca00010f1409 */
[----:B------:R1:W2:Y:S01]  /*93e0*/  @P0 LDG.E.LTC128B R23, desc[UR36][R8.64] ;  /* 0x0000002408170981 */ /* 0x0002a2000c1e1920 */
[----:B------:R-:W-:Y:S01]  /*93f0*/  IADD3 R6, P2, R18, R6, RZ ;  /* 0x0000000612067210 */ /* 0x000fe20007f5e0ff */
[----:B------:R-:W-:Y:S01]  /*9400*/  IMAD.U32 R158, RZ, RZ, UR8 ;  /* 0x00000008ff9e7e24 */ /* 0x000fe2000f8e00ff */
[----:B------:R-:W-:Y:S01]  /*9410*/  ISETP.GT.AND P4, PT, R0, 0x1, P1 ;  /* 0x000000010000780c */ /* 0x000fe20000f84270 */
[----:B------:R-:W-:Y:S02]  /*9420*/  BSSY B1, `(.L_x_32) ;  /* 0x0000011000017945 */ /* 0x000fe40003800000 */
[----:B------:R-:W-:Y:S01]  /*9430*/  IMAD.X R7, R19, 0x1, R156, P2 ;  /* 0x0000000113077824 */ /* 0x000fe200010e069c */
[----:B------:R-:W-:Y:S02]  /*9440*/  MOV R156, UR9 ;  /* 0x00000009009c7c02 */ /* 0x000fe40008000f00 */
[----:B------:R-:W-:Y:S01]  /*9450*/  SHF.L.U32 R158, R158, 0x5, RZ ;  /* 0x000000059e9e7819 */ /* 0x000fe200000006ff */
[----:B------:R-:W-:-:S05]  /*9460*/  IMAD.WIDE.U32 R6, R22, UR43, R6 ;  /* 0x0000002b16067c25 */ /* 0x000fca000f8e0006 */
[----:B------:R-:W-:Y:S02]  /*9470*/  IADD3 R7, R157, R7, RZ ;  /* 0x000000079d077210 */ /* 0x000fe40007ffe0ff */
[----:B-1----:R-:W-:-:S04]  /*9480*/  LEA R8, P2, R6, R12, 0x2 ;  /* 0x0000000c06087211 */ /* 0x002fc800078410ff */
[----:B------:R-:W-:Y:S01]  /*9490*/  LEA.HI.X R9, R6, R13, R7, 0x2, P2 ;  /* 0x0000000d06097211 */ /* 0x000fe200010f1407 */
[----:B------:R-:W-:-:S05]  /*94a0*/  IMAD.U32 R6, RZ, RZ, UR8 ;  /* 0x00000008ff067e24 */ /* 0x000fca000f8e00ff */
[----:B------:R-:W-:Y:S01]  /*94b0*/  SHF.L.U64.HI R156, R6, 0x5, R156 ;  /* 0x00000005069c7819 */ /* 0x000fe2000001029c */
[----:B--2---:R-:W-:-:S04]  /*94c0*/  FMUL R6, R23, R16 ;  /* 0x0000001017067220 */ /* 0x004fc80000400000 */
[----:B---3--:R-:W-:Y:S01]  /*94d0*/  FFMA R159, R159, R2, R6 ;  /* 0x000000029f9f7223 */ /* 0x008fe20000000006 */
[----:B------:R-:W-:-:S05]  /*94e0*/  IADD3 R6, P2, R158, R4, RZ ;  /* 0x000000049e067210 */ /* 0x000fca0007f5e0ff */
[----:B------:R-:W-:-:S05]  /*94f0*/  IMAD.X R7, R156, 0x1, R5, P2 ;  /* 0x000000019c077824 */ /* 0x000fca00010e0605 */
[----:B------:R1:W-:Y:S01]  /*9500*/  @P0 STG.E desc[UR36][R6.64], R159 ;  /* 0x0000009f06000986 */ /* 0x0003e2000c101924 */
[----:B------:R-:W-:Y:S05]  /*9510*/  @!P4 BRA `(.L_x_33) ;  /* 0x000000000004c947 */ /* 0x000fea0003800000 */
[----:B------:R2:W5:Y:S02]  /*9520*/  LDG.E.LTC128B R23, desc[UR36][R8.64+0x4] ;  /* 0x0000042408177981 */ /* 0x000564000c1e1920 */
.L_x_33:
[----:B------:R-:W-:Y:S05]  /*9530*/  BSYNC B1 ;  /* 0x0000000000017941 */ /* 0x000fea0003800000 */
.L_x_32:
[----:B------:R-:W3:Y:S01]  /*9540*/  LDL.LU R161, [R1+0xc] ;  /* 0x00000c0001a17983 */ /* 0x000ee20000300800 */
[----:B-1---5:R-:W-:Y:S01]  /*9550*/  FMUL R159, R23, R16 ;  /* 0x00000010179f7220 */ /* 0x022fe20000400000 */
[----:B------:R-:W-:Y:S01]  /*9560*/  ISETP.GT.AND P0, PT, R0, 0x8, P3 ;  /* 0x000000080000780c */ /* 0x000fe20001f04270 */
[----:B------:R-:W-:Y:S02]  /*9570*/  BSSY B1, `(.L_x_34) ;  /* 0x0000005000017945 */ /* 0x000fe40003800000 */
[----:B---3--:R-:W-:-:S05]  /*9580*/  FFMA R159, R161, R2, R159 ;  /* 0x00000002a19f7223 */ /* 0x008fca000000009f */
[----:B------:R1:W-:Y:S05]  /*9590*/  @P4 STG.E desc[UR36][R6.64+0x4], R159 ;  /* 0x0000049f06004986 */ /* 0x0003ea000c101924 */
[----:B------:R-:W-:Y:S05]  /*95a0*/  @!P0 BRA `(.L_x_35) ;  /* 0x0000000000048947 */ /* 0x000fea0003800000 */
[----:B------:R3:W5:Y:S02]  /*95b0*/  LDG.E.LTC128B R23, desc[UR36][R10.64+0x20] ;  /* 0x000020240a177981 */ /* 0x000764000c1e1920 */
.L_x_35:
[----:B------:R-:W-:Y:S05]  /*95c0*/  BSYNC B1 ;  /* 0x0000000000017941 */ /* 0x000fea0003800000 */
.L_x_34:
[----:B------:R-:W4:Y:S01]  /*95d0*/  LDL.LU R161, [R1+0x10] ;  /* 0x0000100001a17983 */ /* 0x000f220000300800 */
[----:B-1---5:R-:W-:Y:S01]  /*95e0*/  FMUL R159, R23, R16 ;  /* 0x00000010179f7220 */ /* 0x022fe20000400000 */
[----:B------:R-:W-:Y:S01]  /*95f0*/  ISETP.GT.AND P2, PT, R0, 0x9, P3 ;  /* 0x000000090000780c */ /* 0x000fe20001f44270 */
[----:B------:R-:W-:Y:S02]  /*9600*/  BSSY B1, `(.L_x_36) ;  /* 0x0000005000017945 */ /* 0x000fe40003800000 */
[----:B----4-:R-:W-:-:S05]  /*9610*/  FFMA R159, R161, R2, R159 ;  /* 0x00000002a19f7223 */ /* 0x010fca000000009f */
[----:B------:R1:W-:Y:S05]  /*9620*/  @P0 STG.E desc[UR36][R4.64+0x20], R159 ;  /* 0x0000209f04000986 */ /* 0x0003ea000c101924 */
[----:B------:R-:W-:Y:S05]  /*9630*/  @!P2 BRA `(.L_x_37) ;  /* 0x000000000004a947 */ /* 0x000fea0003800000 */
[----:B------:R4:W5:Y:S02]  /*9640*/  LDG.E.LTC128B R23, desc[UR36][R10.64+0x24] ;  /* 0x000024240a177981 */ /* 0x000964000c1e1920 */
.L_x_37:
[----:B------:R-:W-:Y:S05]  /*9650*/  BSYNC B1 ;  /* 0x0000000000017941 */ /* 0x000fea0003800000 */
.L_x_36:
[----:B------:R-:W2:Y:S01]  /*9660*/  LDL.LU R161, [R1+0x14] ;  /* 0x0000140001a17983 */ /* 0x000ea20000300800 */
[----:B-1---5:R-:W-:Y:S01]  /*9670*/  FMUL R159, R23, R16 ;  /* 0x00000010179f7220 */ /* 0x022fe20000400000 */
[----:B------:R-:W-:Y:S01]  /*9680*/  ISETP.GT.AND P0, PT, R0, 0x8, P1 ;  /* 0x000000080000780c */ /* 0x000fe20000f04270 */
[----:B------:R-:W-:Y:S02]  /*9690*/  BSSY B1, `(.L_x_38) ;  /* 0x0000005000017945 */ /* 0x000fe40003800000 */
[----:B--2---:R-:W-:-:S05]  /*96a0*/  FFMA R159, R161, R2, R159 ;  /* 0x00000002a19f7223 */ /* 0x004fca000000009f */
[----:B------:R1:W-:Y:S05]  /*96b0*/  @P2 STG.E desc[UR36][R4.64+0x24], R159 ;  /* 0x0000249f04002986 */ /* 0x0003ea000c101924 */
[----:B------:R-:W-:Y:S05]  /*96c0*/  @!P0 BRA `(.L_x_39) ;  /* 0x0000000000048947 */ /* 0x000fea0003800000 */
[----:B------:R2:W5:Y:S02]  /*96d0*/  LDG.E.LTC128B R23, desc[UR36][R8.64+0x20] ;  /* 0x0000202408177981 */ /* 0x000564000c1e1920 */
.L_x_39:
[----:B------:R-:W-:Y:S05]  /*96e0*/  BSYNC B1 ;  /* 0x0000000000017941 */ /* 0x000fea0003800000 */
.L_x_38:
        /* <DEDUP_REMOVED lines=8> */
.L_x_41:
[----:B------:R-:W-:Y:S05]  /*9770*/  BSYNC B1 ;  /* 0x0000000000017941 */ /* 0x000fea0003800000 */
.L_x_40:
        /* <DEDUP_REMOVED lines=8> */
.L_x_43:
[----:B------:R-:W-:Y:S05]  /*9800*/  BSYNC B1 ;  /* 0x0000000000017941 */ /* 0x000fea0003800000 */
.L_x_42:
        /* <DEDUP_REMOVED lines=8> */
.L_x_45:
[----:B------:R-:W-:Y:S05]  /*9890*/  BSYNC B1 ;  /* 0x0000000000017941 */ /* 0x000fea0003800000 */
.L_x_44:
        /* <DEDUP_REMOVED lines=8> */
.L_x_47:
[----:B------:R-:W-:Y:S05]  /*9920*/  BSYNC B1 ;  /* 0x0000000000017941 */ /* 0x000fea0003800000 */
.L_x_46:
        /* <DEDUP_REMOVED lines=8> */
.L_x_49:
[----:B------:R-:W-:Y:S05]  /*99b0*/  BSYNC B1 ;  /* 0x0000000000017941 */ /* 0x000fea0003800000 */
.L_x_48:
        /* <DEDUP_REMOVED lines=8> */
.L_x_51:
[----:B------:R-:W-:Y:S05]  /*9a40*/  BSYNC B1 ;  /* 0x0000000000017941 */ /* 0x000fea0003800000 */
.L_x_50:
        /* <DEDUP_REMOVED lines=8> */
.L_x_53:
[----:B------:R-:W-:Y:S05]  /*9ad0*/  BSYNC B1 ;  /* 0x0000000000017941 */ /* 0x000fea0003800000 */
.L_x_52:
        /* <DEDUP_REMOVED lines=8> */
.L_x_55:
[----:B------:R-:W-:Y:S05]  /*9b60*/  BSYNC B1 ;  /* 0x0000000000017941 */ /* 0x000fea0003800000 */
.L_x_54:
        /* <DEDUP_REMOVED lines=8> */
.L_x_57:
[----:B------:R-:W-:Y:S05]  /*9bf0*/  BSYNC B1 ;  /* 0x0000000000017941 */ /* 0x000fea0003800000 */
.L_x_56:
        /* <DEDUP_REMOVED lines=8> */
.L_x_59:
[----:B------:R-:W-:Y:S05]  /*9c80*/  BSYNC B1 ;  /* 0x0000000000017941 */ /* 0x000fea0003800000 */
.L_x_58:
        /* <DEDUP_REMOVED lines=8> */
.L_x_61:
[----:B------:R-:W-:Y:S05]  /*9d10*/  BSYNC B1 ;  /* 0x0000000000017941 */ /* 0x000fea0003800000 */
.L_x_60:
        /* <DEDUP_REMOVED lines=8> */
.L_x_63:
[----:B------:R-:W-:Y:S05]  /*9da0*/  BSYNC B1 ;  /* 0x0000000000017941 */ /* 0x000fea0003800000 */
.L_x_62:
        /* <DEDUP_REMOVED lines=8> */
.L_x_65:
[----:B------:R-:W-:Y:S05]  /*9e30*/  BSYNC B1 ;  /* 0x0000000000017941 */ /* 0x000fea0003800000 */
.L_x_64:
        /* <DEDUP_REMOVED lines=8> */
.L_x_67:
[----:B------:R-:W-:Y:S05]  /*9ec0*/  BSYNC B1 ;  /* 0x0000000000017941 */ /* 0x000fea0003800000 */
.L_x_66:
        /* <DEDUP_REMOVED lines=8> */
.L_x_69:
[----:B------:R-:W-:Y:S05]  /*9f50*/  BSYNC B1 ;  /* 0x0000000000017941 */ /* 0x000fea0003800000 */
.L_x_68:
        /* <DEDUP_REMOVED lines=8> */
.L_x_71:
[----:B------:R-:W-:Y:S05]  /*9fe0*/  BSYNC B1 ;  /* 0x0000000000017941 */ /* 0x000fea0003800000 */
.L_x_70:
        /* <DEDUP_REMOVED lines=8> */
.L_x_73:
[----:B------:R-:W-:Y:S05]  /*a070*/  BSYNC B1 ;  /* 0x0000000000017941 */ /* 0x000fea0003800000 */
.L_x_72:
        /* <DEDUP_REMOVED lines=8> */
.L_x_75:
[----:B------:R-:W-:Y:S05]  /*a100*/  BSYNC B1 ;  /* 0x0000000000017941 */ /* 0x000fea0003800000 */
.L_x_74:
        /* <DEDUP_REMOVED lines=8> */
.L_x_77:
[----:B------:R-:W-:Y:S05]  /*a190*/  BSYNC B1 ;  /* 0x0000000000017941 */ /* 0x000fea0003800000 */
.L_x_76:
        /* <DEDUP_REMOVED lines=8> */
.L_x_79:
[----:B------:R-:W-:Y:S05]  /*a220*/  BSYNC B1 ;  /* 0x0000000000017941 */ /* 0x000fea0003800000 */
.L_x_78:
        /* <DEDUP_REMOVED lines=8> */
.L_x_81:
[----:B------:R-:W-:Y:S05]  /*a2b0*/  BSYNC B1 ;  /* 0x0000000000017941 */ /* 0x000fea0003800000 */
.L_x_80:
        /* <DEDUP_REMOVED lines=8> */
.L_x_83:
[----:B------:R-:W-:Y:S05]  /*a340*/  BSYNC B1 ;  /* 0x0000000000017941 */ /* 0x000fea0003800000 */
.L_x_82:
        /* <DEDUP_REMOVED lines=8> */
.L_x_85:
[----:B------:R-:W-:Y:S05]  /*a3d0*/  BSYNC B1 ;  /* 0x0000000000017941 */ /* 0x000fea0003800000 */
.L_x_84:
        /* <DEDUP_REMOVED lines=8> */
.L_x_87:
[----:B------:R-:W-:Y:S05]  /*a460*/  BSYNC B1 ;  /* 0x0000000000017941 */ /* 0x000fea0003800000 */
.L_x_86:
        /* <DEDUP_REMOVED lines=8> */
.L_x_89:
[----:B------:R-:W-:Y:S05]  /*a4f0*/  BSYNC B1 ;  /* 0x0000000000017941 */ /* 0x000fea0003800000 */
.L_x_88:
        /* <DEDUP_REMOVED lines=8> */
.L_x_91:
[----:B------:R-:W-:Y:S05]  /*a580*/  BSYNC B1 ;  /* 0x0000000000017941 */ /* 0x000fea0003800000 */
.L_x_90:
        /* <DEDUP_REMOVED lines=8> */
.L_x_93:
[----:B------:R-:W-:Y:S05]  /*a610*/  BSYNC B1 ;  /* 0x0000000000017941 */ /* 0x000fea0003800000 */
.L_x_92:
        /* <DEDUP_REMOVED lines=8> */
.L_x_95:
[----:B------:R-:W-:Y:S05]  /*a6a0*/  BSYNC B1 ;  /* 0x0000000000017941 */ /* 0x000fea0003800000 */
.L_x_94:
        /* <DEDUP_REMOVED lines=8> */
.L_x_97:
[----:B------:R-:W-:Y:S05]  /*a730*/  BSYNC B1 ;  /* 0x0000000000017941 */ /* 0x000fea0003800000 */
.L_x_96:
        /* <DEDUP_REMOVED lines=8> */
.L_x_99:
[----:B------:R-:W-:Y:S05]  /*a7c0*/  BSYNC B1 ;  /* 0x0000000000017941 */ /* 0x000fea0003800000 */
.L_x_98:
        /* <DEDUP_REMOVED lines=8> */
.L_x_101:
[----:B------:R-:W-:Y:S05]  /*a850*/  BSYNC B1 ;  /* 0x0000000000017941 */ /* 0x000fea0003800000 */
.L_x_100:
        /* <DEDUP_REMOVED lines=8> */
.L_x_103:
[----:B------:R-:W-:Y:S05]  /*a8e0*/  BSYNC B1 ;  /* 0x0000000000017941 */ /* 0x000fea0003800000 */
.L_x_102:
        /* <DEDUP_REMOVED lines=8> */
.L_x_105:
[----:B------:R-:W-:Y:S05]  /*a970*/  BSYNC B1 ;  /* 0x0000000000017941 */ /* 0x000fea0003800000 */
.L_x_104:
        /* <DEDUP_REMOVED lines=8> */
.L_x_107:
[----:B------:R-:W-:Y:S05]  /*aa00*/  BSYNC B1 ;  /* 0x0000000000017941 */ /* 0x000fea0003800000 */
.L_x_106:
        /* <DEDUP_REMOVED lines=8> */
.L_x_109:
[----:B------:R-:W-:Y:S05]  /*aa90*/  BSYNC B1 ;  /* 0x0000000000017941 */ /* 0x000fea0003800000 */
.L_x_108:
        /* <DEDUP_REMOVED lines=8> */
.L_x_111:
[----:B------:R-:W-:Y:S05]  /*ab20*/  BSYNC B1 ;  /* 0x0000000000017941 */ /* 0x000fea0003800000 */
.L_x_110:
        /* <DEDUP_REMOVED lines=8> */
.L_x_113:
[----:B------:R-:W-:Y:S05]  /*abb0*/  BSYNC B1 ;  /* 0x0000000000017941 */ /* 0x000fea0003800000 */
.L_x_112:
        /* <DEDUP_REMOVED lines=8> */
.L_x_115:
[----:B------:R-:W-:Y:S05]  /*ac40*/  BSYNC B1 ;  /* 0x0000000000017941 */ /* 0x000fea0003800000 */
.L_x_114:
        /* <DEDUP_REMOVED lines=8> */
.L_x_117:
[----:B------:R-:W-:Y:S05]  /*acd0*/  BSYNC B1 ;  /* 0x0000000000017941 */ /* 0x000fea0003800000 */
.L_x_116:
        /* <DEDUP_REMOVED lines=8> */
.L_x_119:
[----:B------:R-:W-:Y:S05]  /*ad60*/  BSYNC B1 ;  /* 0x0000000000017941 */ /* 0x000fea0003800000 */
.L_x_118:
        /* <DEDUP_REMOVED lines=8> */
.L_x_121:
[----:B------:R-:W-:Y:S05]  /*adf0*/  BSYNC B1 ;  /* 0x0000000000017941 */ /* 0x000fea0003800000 */
.L_x_120:
        /* <DEDUP_REMOVED lines=8> */
.L_x_123:
[----:B------:R-:W-:Y:S05]  /*ae80*/  BSYNC B1 ;  /* 0x0000000000017941 */ /* 0x000fea0003800000 */
.L_x_122:
        /* <DEDUP_REMOVED lines=8> */
.L_x_125:
[----:B------:R-:W-:Y:S05]  /*af10*/  BSYNC B1 ;  /* 0x0000000000017941 */ /* 0x000fea0003800000 */
.L_x_124:
        /* <DEDUP_REMOVED lines=8> */
.L_x_127:
[----:B------:R-:W-:Y:S05]  /*afa0*/  BSYNC B1 ;  /* 0x0000000000017941 */ /* 0x000fea0003800000 */
.L_x_126:
        /* <DEDUP_REMOVED lines=8> */
.L_x_129:
[----:B------:R-:W-:Y:S05]  /*b030*/  BSYNC B1 ;  /* 0x0000000000017941 */ /* 0x000fea0003800000 */
.L_x_128:
        /* <DEDUP_REMOVED lines=8> */
.L_x_131:
[----:B------:R-:W-:Y:S05]  /*b0c0*/  BSYNC B1 ;  /* 0x0000000000017941 */ /* 0x000fea0003800000 */
.L_x_130:
        /* <DEDUP_REMOVED lines=8> */
.L_x_133:
[----:B------:R-:W-:Y:S05]  /*b150*/  BSYNC B1 ;  /* 0x0000000000017941 */ /* 0x000fea0003800000 */
.L_x_132:
        /* <DEDUP_REMOVED lines=8> */
.L_x_135:
[----:B------:R-:W-:Y:S05]  /*b1e0*/  BSYNC B1 ;  /* 0x0000000000017941 */ /* 0x000fea0003800000 */
.L_x_134:
        /* <DEDUP_REMOVED lines=8> */
.L_x_137:
[----:B------:R-:W-:Y:S05]  /*b270*/  BSYNC B1 ;  /* 0x0000000000017941 */ /* 0x000fea0003800000 */
.L_x_136:
        /* <DEDUP_REMOVED lines=8> */
.L_x_139:
[----:B------:R-:W-:Y:S05]  /*b300*/  BSYNC B1 ;  /* 0x0000000000017941 */ /* 0x000fea0003800000 */
.L_x_138:
        /* <DEDUP_REMOVED lines=8> */
.L_x_141:
[----:B------:R-:W-:Y:S05]  /*b390*/  BSYNC B1 ;  /* 0x0000000000017941 */ /* 0x000fea0003800000 */
.L_x_140:
        /* <DEDUP_REMOVED lines=8> */
.L_x_143:
[----:B------:R-:W-:Y:S05]  /*b420*/  BSYNC B1 ;  /* 0x0000000000017941 */ /* 0x000fea0003800000 */
.L_x_142:
        /* <DEDUP_REMOVED lines=8> */
.L_x_145:
[----:B------:R-:W-:Y:S05]  /*b4b0*/  BSYNC B1 ;  /* 0x0000000000017941 */ /* 0x000fea0003800000 */
.L_x_144:
        /* <DEDUP_REMOVED lines=8> */
.L_x_147:
[----:B------:R-:W-:Y:S05]  /*b540*/  BSYNC B1 ;  /* 0x0000000000017941 */ /* 0x000fea0003800000 */
.L_x_146:
        /* <DEDUP_REMOVED lines=8> */
.L_x_149:
[----:B------:R-:W-:Y:S05]  /*b5d0*/  BSYNC B1 ;  /* 0x0000000000017941 */ /* 0x000fea0003800000 */
.L_x_148:
        /* <DEDUP_REMOVED lines=8> */
.L_x_151:
[----:B------:R-:W-:Y:S05]  /*b660*/  BSYNC B1 ;  /* 0x0000000000017941 */ /* 0x000fea0003800000 */
.L_x_150:
        /* <DEDUP_REMOVED lines=8> */
.L_x_153:
[----:B------:R-:W-:Y:S05]  /*b6f0*/  BSYNC B1 ;  /* 0x0000000000017941 */ /* 0x000fea0003800000 */
.L_x_152:
        /* <DEDUP_REMOVED lines=8> */
.L_x_155:
[----:B------:R-:W-:Y:S05]  /*b780*/  BSYNC B1 ;  /* 0x0000000000017941 */ /* 0x000fea0003800000 */
.L_x_154:
        /* <DEDUP_REMOVED lines=8> */
.L_x_157:
[----:B------:R-:W-:Y:S05]  /*b810*/  BSYNC B1 ;  /* 0x0000000000017941 */ /* 0x000fea0003800000 */
.L_x_156:
        /* <DEDUP_REMOVED lines=8> */
.L_x_159:
[----:B------:R-:W-:Y:S05]  /*b8a0*/  BSYNC B1 ;  /* 0x0000000000017941 */ /* 0x000fea0003800000 */
.L_x_158:
        /* <DEDUP_REMOVED lines=8> */
.L_x_161:
[----:B------:R-:W-:Y:S05]  /*b930*/  BSYNC B1 ;  /* 0x0000000000017941 */ /* 0x000fea0003800000 */
.L_x_160:
        /* <DEDUP_REMOVED lines=8> */
.L_x_163:
[----:B------:R-:W-:Y:S05]  /*b9c0*/  BSYNC B1 ;  /* 0x0000000000017941 */ /* 0x000fea0003800000 */
.L_x_162:
        /* <DEDUP_REMOVED lines=8> */
.L_x_165:
[----:B------:R-:W-:Y:S05]  /*ba50*/  BSYNC B1 ;  /* 0x0000000000017941 */ /* 0x000fea0003800000 */
.L_x_164:
        /* <DEDUP_REMOVED lines=8> */
.L_x_167:
[----:B------:R-:W-:Y:S05]  /*bae0*/  BSYNC B1 ;  /* 0x0000000000017941 */ /* 0x000fea0003800000 */
.L_x_166:
        /* <DEDUP_REMOVED lines=8> */
.L_x_169:
[----:B------:R-:W-:Y:S05]  /*bb70*/  BSYNC B1 ;  /* 0x0000000000017941 */ /* 0x000fea0003800000 */
.L_x_168:
        /* <DEDUP_REMOVED lines=8> */
.L_x_171:
[----:B------:R-:W-:Y:S05]  /*bc00*/  BSYNC B1 ;  /* 0x0000000000017941 */ /* 0x000fea0003800000 */
.L_x_170:
        /* <DEDUP_REMOVED lines=8> */
.L_x_173:
[----:B------:R-:W-:Y:S05]  /*bc90*/  BSYNC B1 ;  /* 0x0000000000017941 */ /* 0x000fea0003800000 */
.L_x_172:
        /* <DEDUP_REMOVED lines=8> */
.L_x_175:
[----:B------:R-:W-:Y:S05]  /*bd20*/  BSYNC B1 ;  /* 0x0000000000017941 */ /* 0x000fea0003800000 */
.L_x_174:
        /* <DEDUP_REMOVED lines=8> */
.L_x_177:
[----:B------:R-:W-:Y:S05]  /*bdb0*/  BSYNC B1 ;  /* 0x0000000000017941 */ /* 0x000fea0003800000 */
.L_x_176:
        /* <DEDUP_REMOVED lines=8> */
.L_x_179:
[----:B------:R-:W-:Y:S05]  /*be40*/  BSYNC B1 ;  /* 0x0000000000017941 */ /* 0x000fea0003800000 */
.L_x_178:
        /* <DEDUP_REMOVED lines=8> */
.L_x_181:
[----:B------:R-:W-:Y:S05]  /*bed0*/  BSYNC B1 ;  /* 0x0000000000017941 */ /* 0x000fea0003800000 */
.L_x_180:
        /* <DEDUP_REMOVED lines=8> */
.L_x_183:
[----:B------:R-:W-:Y:S05]  /*bf60*/  BSYNC B1 ;  /* 0x0000000000017941 */ /* 0x000fea0003800000 */
.L_x_182:
        /* <DEDUP_REMOVED lines=8> */
.L_x_185:
[----:B------:R-:W-:Y:S05]  /*bff0*/  BSYNC B1 ;  /* 0x0000000000017941 */ /* 0x000fea0003800000 */
.L_x_184:
        /* <DEDUP_REMOVED lines=8> */
.L_x_187:
[----:B------:R-:W-:Y:S05]  /*c080*/  BSYNC B1 ;  /* 0x0000000000017941 */ /* 0x000fea0003800000 */
.L_x_186:
        /* <DEDUP_REMOVED lines=8> */
.L_x_189:
[----:B------:R-:W-:Y:S05]  /*c110*/  BSYNC B1 ;  /* 0x0000000000017941 */ /* 0x000fea0003800000 */
.L_x_188:
        /* <DEDUP_REMOVED lines=8> */
.L_x_191:
[----:B------:R-:W-:Y:S05]  /*c1a0*/  BSYNC B1 ;  /* 0x0000000000017941 */ /* 0x000fea0003800000 */
.L_x_190:
        /* <DEDUP_REMOVED lines=8> */
.L_x_193:
[----:B------:R-:W-:Y:S05]  /*c230*/  BSYNC B1 ;  /* 0x0000000000017941 */ /* 0x000fea0003800000 */
.L_x_192:
        /* <DEDUP_REMOVED lines=8> */
.L_x_195:
[----:B------:R-:W-:Y:S05]  /*c2c0*/  BSYNC B1 ;  /* 0x0000000000017941 */ /* 0x000fea0003800000 */
.L_x_194:
        /* <DEDUP_REMOVED lines=8> */
.L_x_197:
[----:B------:R-:W-:Y:S05]  /*c350*/  BSYNC B1 ;  /* 0x0000000000017941 */ /* 0x000fea0003800000 */
.L_x_196:
        /* <DEDUP_REMOVED lines=8> */
.L_x_199:
[----:B------:R-:W-:Y:S05]  /*c3e0*/  BSYNC B1 ;  /* 0x0000000000017941 */ /* 0x000fea0003800000 */
.L_x_198:
        /* <DEDUP_REMOVED lines=8> */
.L_x_201:
[----:B------:R-:W-:Y:S05]  /*c470*/  BSYNC B1 ;  /* 0x0000000000017941 */ /* 0x000fea0003800000 */
.L_x_200:
        /* <DEDUP_REMOVED lines=8> */
.L_x_203:
[----:B------:R-:W-:Y:S05]  /*c500*/  BSYNC B1 ;  /* 0x0000000000017941 */ /* 0x000fea0003800000 */
.L_x_202:
        /* <DEDUP_REMOVED lines=8> */
.L_x_205:
[----:B------:R-:W-:Y:S05]  /*c590*/  BSYNC B1 ;  /* 0x0000000000017941 */ /* 0x000fea0003800000 */
.L_x_204:
        /* <DEDUP_REMOVED lines=8> */
.L_x_207:
[----:B------:R-:W-:Y:S05]  /*c620*/  BSYNC B1 ;  /* 0x0000000000017941 */ /* 0x000fea0003800000 */
.L_x_206:
        /* <DEDUP_REMOVED lines=8> */
.L_x_209:
[----:B------:R-:W-:Y:S05]  /*c6b0*/  BSYNC B1 ;  /* 0x0000000000017941 */ /* 0x000fea0003800000 */
.L_x_208:
        /* <DEDUP_REMOVED lines=8> */
.L_x_211:
[----:B------:R-:W-:Y:S05]  /*c740*/  BSYNC B1 ;  /* 0x0000000000017941 */ /* 0x000fea0003800000 */
.L_x_210:
        /* <DEDUP_REMOVED lines=8> */
.L_x_213:
[----:B------:R-:W-:Y:S05]  /*c7d0*/  BSYNC B1 ;  /* 0x0000000000017941 */ /* 0x000fea0003800000 */
.L_x_212:
        /* <DEDUP_REMOVED lines=8> */
.L_x_215:
[----:B------:R-:W-:Y:S05]  /*c860*/  BSYNC B1 ;  /* 0x0000000000017941 */ /* 0x000fea0003800000 */
.L_x_214:
        /* <DEDUP_REMOVED lines=8> */
.L_x_217:
[----:B------:R-:W-:Y:S05]  /*c8f0*/  BSYNC B1 ;  /* 0x0000000000017941 */ /* 0x000fea0003800000 */
.L_x_216:
        /* <DEDUP_REMOVED lines=8> */
.L_x_219:
[----:B------:R-:W-:Y:S05]  /*c980*/  BSYNC B1 ;  /* 0x0000000000017941 */ /* 0x000fea0003800000 */
.L_x_218:
        /* <DEDUP_REMOVED lines=8> */
.L_x_221:
[----:B------:R-:W-:Y:S05]  /*ca10*/  BSYNC B1 ;  /* 0x0000000000017941 */ /* 0x000fea0003800000 */
.L_x_220:
        /* <DEDUP_REMOVED lines=8> */
.L_x_223:
[----:B------:R-:W-:Y:S05]  /*caa0*/  BSYNC B1 ;  /* 0x0000000000017941 */ /* 0x000fea0003800000 */
.L_x_222:
        /* <DEDUP_REMOVED lines=8> */
.L_x_225:
[----:B------:R-:W-:Y:S05]  /*cb30*/  BSYNC B1 ;  /* 0x0000000000017941 */ /* 0x000fea0003800000 */
.L_x_224:
        /* <DEDUP_REMOVED lines=8> */
.L_x_227:
[----:B------:R-:W-:Y:S05]  /*cbc0*/  BSYNC B1 ;  /* 0x0000000000017941 */ /* 0x000fea0003800000 */
.L_x_226:
        /* <DEDUP_REMOVED lines=8> */
.L_x_229:
[----:B------:R-:W-:Y:S05]  /*cc50*/  BSYNC B1 ;  /* 0x0000000000017941 */ /* 0x000fea0003800000 */
.L_x_228:
        /* <DEDUP_REMOVED lines=8> */
.L_x_231:
[----:B------:R-:W-:Y:S05]  /*cce0*/  BSYNC B1 ;  /* 0x0000000000017941 */ /* 0x000fea0003800000 */
.L_x_230:
        /* <DEDUP_REMOVED lines=8> */
.L_x_233:
[----:B------:R-:W-:Y:S05]  /*cd70*/  BSYNC B1 ;  /* 0x0000000000017941 */ /* 0x000fea0003800000 */
.L_x_232:
        /* <DEDUP_REMOVED lines=8> */
.L_x_235:
[----:B------:R-:W-:Y:S05]  /*ce00*/  BSYNC B1 ;  /* 0x0000000000017941 */ /* 0x000fea0003800000 */
.L_x_234:
        /* <DEDUP_REMOVED lines=8> */
.L_x_237:
[----:B------:R-:W-:Y:S05]  /*ce90*/  BSYNC B1 ;  /* 0x0000000000017941 */ /* 0x000fea0003800000 */
.L_x_236:
        /* <DEDUP_REMOVED lines=8> */
.L_x_239:
[----:B------:R-:W-:Y:S05]  /*cf20*/  BSYNC B1 ;  /* 0x0000000000017941 */ /* 0x000fea0003800000 */
.L_x_238:
        /* <DEDUP_REMOVED lines=8> */
.L_x_241:
[----:B------:R-:W-:Y:S05]  /*cfb0*/  BSYNC B1 ;  /* 0x0000000000017941 */ /* 0x000fea0003800000 */
.L_x_240:
        /* <DEDUP_REMOVED lines=8> */
.L_x_243:
[----:B------:R-:W-:Y:S05]  /*d040*/  BSYNC B1 ;  /* 0x0000000000017941 */ /* 0x000fea0003800000 */
.L_x_242:
        /* <DEDUP_REMOVED lines=8> */
.L_x_245:
[----:B------:R-:W-:Y:S05]  /*d0d0*/  BSYNC B1 ;  /* 0x0000000000017941 */ /* 0x000fea0003800000 */
.L_x_244:
        /* <DEDUP_REMOVED lines=8> */
.L_x_247:
[----:B------:R-:W-:Y:S05]  /*d160*/  BSYNC B1 ;  /* 0x0000000000017941 */ /* 0x000fea0003800000 */
.L_x_246:
        /* <DEDUP_REMOVED lines=8> */
.L_x_249:
[----:B------:R-:W-:Y:S05]  /*d1f0*/  BSYNC B1 ;  /* 0x0000000000017941 */ /* 0x000fea0003800000 */
.L_x_248:
        /* <DEDUP_REMOVED lines=8> */
.L_x_251:
[----:B------:R-:W-:Y:S05]  /*d280*/  BSYNC B1 ;  /* 0x0000000000017941 */ /* 0x000fea0003800000 */
.L_x_250:
        /* <DEDUP_REMOVED lines=8> */
.L_x_253:
[----:B------:R-:W-:Y:S05]  /*d310*/  BSYNC B1 ;  /* 0x0000000000017941 */ /* 0x000fea0003800000 */
.L_x_252:
        /* <DEDUP_REMOVED lines=8> */
.L_x_255:
[----:B------:R-:W-:Y:S05]  /*d3a0*/  BSYNC B1 ;  /* 0x0000000000017941 */ /* 0x000fea0003800000 */
.L_x_254:
        /* <DEDUP_REMOVED lines=8> */
.L_x_257:
[----:B------:R-:W-:Y:S05]  /*d430*/  BSYNC B1 ;  /* 0x0000000000017941 */ /* 0x000fea0003800000 */
.L_x_256:
        /* <DEDUP_REMOVED lines=8> */
.L_x_259:
[----:B------:R-:W-:Y:S05]  /*d4c0*/  BSYNC B1 ;  /* 0x0000000000017941 */ /* 0x000fea0003800000 */
.L_x_258:
        /* <DEDUP_REMOVED lines=8> */
.L_x_261:
[----:B------:R-:W-:Y:S05]  /*d550*/  BSYNC B1 ;  /* 0x0000000000017941 */ /* 0x000fea0003800000 */
.L_x_260:
        /* <DEDUP_REMOVED lines=8> */
.L_x_263:
[----:B------:R-:W-:Y:S05]  /*d5e0*/  BSYNC B1 ;  /* 0x0000000000017941 */ /* 0x000fea0003800000 */
.L_x_262:
        /* <DEDUP_REMOVED lines=8> */
.L_x_265:
[----:B------:R-:W-:Y:S05]  /*d670*/  BSYNC B1 ;  /* 0x0000000000017941 */ /* 0x000fea0003800000 */
.L_x_264:
        /* <DEDUP_REMOVED lines=8> */
.L_x_267:
[----:B------:R-:W-:Y:S05]  /*d700*/  BSYNC B1 ;  /* 0x0000000000017941 */ /* 0x000fea0003800000 */
.L_x_266:
        /* <DEDUP_REMOVED lines=8> */
.L_x_269:
[----:B------:R-:W-:Y:S05]  /*d790*/  BSYNC B1 ;  /* 0x0000000000017941 */ /* 0x000fea0003800000 */
.L_x_268:
        /* <DEDUP_REMOVED lines=8> */
.L_x_271:
[----:B------:R-:W-:Y:S05]  /*d820*/  BSYNC B1 ;  /* 0x0000000000017941 */ /* 0x000fea0003800000 */
.L_x_270:
        /* <DEDUP_REMOVED lines=8> */
.L_x_273:
[----:B------:R-:W-:Y:S05]  /*d8b0*/  BSYNC B1 ;  /* 0x0000000000017941 */ /* 0x000fea0003800000 */
.L_x_272:
        /* <DEDUP_REMOVED lines=8> */
.L_x_275:
[----:B------:R-:W-:Y:S05]  /*d940*/  BSYNC B1 ;  /* 0x0000000000017941 */ /* 0x000fea0003800000 */
.L_x_274:
[----:B------:R-:W3:Y:S01]  /*d950*/  LDL.LU R162, [R1+0x1f0] ;  /* 0x0001f00001a27983 */ /* 0x000ee20000300800 */
[----:B-1---5:R-:W-:Y:S01]  /*d960*/  FMUL R159, R23, R16 ;  /* 0x00000010179f7220 */ /* 0x022fe20000400000 */
[----:B------:R-:W-:Y:S01]  /*d970*/  ISETP.GT.AND P3, PT, R0, 0xf9, P3 ;  /* 0x000000f90000780c */ /* 0x000fe20001f64270 */
[----:B------:R-:W-:Y:S01]  /*d980*/  BSSY B1, `(.L_x_276) ;  /* 0x0000006000017945 */ /* 0x000fe20003800000 */
[----:B------:R-:W-:Y:S01]  /*d990*/  IADD3 R161, P0, R3, 0x80, RZ ;  /* 0x0000008003a17810 */ /* 0x000fe20007f1e0ff */
[----:B---3--:R-:W-:-:S05]  /*d9a0*/  FFMA R159, R162, R2, R159 ;  /* 0x00000002a29f7223 */ /* 0x008fca000000009f */
[----:B------:R1:W-:Y:S05]  /*d9b0*/  @P4 STG.E desc[UR36][R4.64+0x3e0], R159 ;  /* 0x0003e09f04004986 */ /* 0x0003ea000c101924 */
[----:B------:R-:W-:Y:S05]  /*d9c0*/  @!P3 BRA `(.L_x_277) ;  /* 0x000000000004b947 */ /* 0x000fea0003800000 */
[----:B------:R3:W5:Y:S02]  /*d9d0*/  LDG.E.LTC128B R23, desc[UR36][R10.64+0x3e4] ;  /* 0x0003e4240a177981 */ /* 0x000764000c1e1920 */
.L_x_277:
[----:B------:R-:W-:Y:S05]  /*d9e0*/  BSYNC B1 ;  /* 0x0000000000017941 */ /* 0x000fea0003800000 */
.L_x_276:
[----:B0-234-:R-:W2:Y:S01]  /*d9f0*/  LDL.LU R10, [R1+0x1f4] ;  /* 0x0001f400010a7983 */ /* 0x01dea20000300800 */
[----:B-----5:R-:W-:Y:S01]  /*da00*/  FMUL R3, R23, R16 ;  /* 0x0000001017037220 */ /* 0x020fe20000400000 */
[----:B------:R-:W-:Y:S01]  /*da10*/  ISETP.GT.AND P2, PT, R0, 0xf8, P1 ;  /* 0x000000f80000780c */ /* 0x000fe20000f44270 */
[----:B------:R-:W-:Y:S01]  /*da20*/  BSSY B1, `(.L_x_278) ;  /* 0x0000007000017945 */ /* 0x000fe20003800000 */
[----:B------:R-:W-:Y:S01]  /*da30*/  IADD3.X R11, RZ, UR7, RZ, P0, !PT ;  /* 0x00000007ff0b7c10 */ /* 0x000fe200087fe4ff */
[----:B--2---:R-:W-:-:S04]  /*da40*/  FFMA R3, R10, R2, R3 ;  /* 0x000000020a037223 */ /* 0x004fc80000000003 */
[----:B------:R-:W-:Y:S01]  /*da50*/  IMAD R10, R11, R14, RZ ;  /* 0x0000000e0b0a7224 */ /* 0x000fe200078e02ff */
[----:B------:R0:W-:Y:S05]  /*da60*/  @P3 STG.E desc[UR36][R4.64+0x3e4], R3 ;  /* 0x0003e40304003986 */ /* 0x0001ea000c101924 */
[----:B------:R-:W-:Y:S05]  /*da70*/  @!P2 BRA `(.L_x_279) ;  /* 0x000000000004a947 */ /* 0x000fea0003800000 */
[----:B------:R2:W5:Y:S02]  /*da80*/  LDG.E.LTC128B R23, desc[UR36][R8.64+0x3e0] ;  /* 0x0003e02408177981 */ /* 0x000564000c1e1920 */
.L_x_279:
[----:B------:R-:W-:Y:S05]  /*da90*/  BSYNC B1 ;  /* 0x0000000000017941 */ /* 0x000fea0003800000 */
.L_x_278:
[----:B------:R-:W3:Y:S01]  /*daa0*/  LDL.LU R11, [R1+0x1f8] ;  /* 0x0001f800010b7983 */ /* 0x000ee20000300800 */
[----:B0----5:R-:W-:Y:S01]  /*dab0*/  FMUL R3, R23, R16 ;  /* 0x0000001017037220 */ /* 0x021fe20000400000 */
[C---:B------:R-:W-:Y:S01]  /*dac0*/  ISETP.GT.AND P1, PT, R0.reuse, 0xf9, P1 ;  /* 0x000000f90000780c */ /* 0x040fe20000f24270 */
[----:B------:R-:W-:Y:S01]  /*dad0*/  IMAD R163, R161, R15, R10 ;  /* 0x0000000fa1a37224 */ /* 0x000fe200078e020a */
[----:B------:R-:W-:Y:S01]  /*dae0*/  ISETP.GT.AND P0, PT, R17, 0x80, PT ;  /* 0x000000801100780c */ /* 0x000fe20003f04270 */
[----:B------:R-:W-:Y:S03]  /*daf0*/  BSSY B1, `(.L_x_280) ;  /* 0x0000008000017945 */ /* 0x000fe60003800000 */
[----:B------:R-:W-:Y:S01]  /*db00*/  ISETP.GT.AND P3, PT, R0, RZ, P0 ;  /* 0x000000ff0000720c */ /* 0x000fe20000764270 */
[----:B---3--:R-:W-:Y:S01]  /*db10*/  FFMA R3, R11, R2, R3 ;  /* 0x000000020b037223 */ /* 0x008fe20000000003 */
[----:B------:R-:W-:-:S04]  /*db20*/  IMAD.WIDE.U32 R10, R161, R14, R20 ;  /* 0x0000000ea10a7225 */ /* 0x000fc800078e0014 */
[----:B------:R0:W-:Y:S01]  /*db30*/  @P2 STG.E desc[UR36][R6.64+0x3e0], R3 ;  /* 0x0003e00306002986 */ /* 0x0001e2000c101924 */
[----:B------:R-:W-:Y:S01]  /*db40*/  IMAD.IADD R15, R11, 0x1, R163 ;  /* 0x000000010b0f7824 */ /* 0x000fe200078e02a3 */
[----:B------:R-:W-:Y:S06]  /*db50*/  @!P1 BRA `(.L_x_281) ;  /* 0x0000000000049947 */ /* 0x000fec0003800000 */
[----:B------:R3:W5:Y:S02]  /*db60*/  LDG.E.LTC128B R23, desc[UR36][R8.64+0x3e4] ;  /* 0x0003e42408177981 */ /* 0x000764000c1e1920 */
.L_x_281:
[----:B------:R-:W-:Y:S05]  /*db70*/  BSYNC B1 ;  /* 0x0000000000017941 */ /* 0x000fea0003800000 */
.L_x_280:
[----:B-1----:R-:W4:Y:S01]  /*db80*/  LDL.LU R159, [R1+0x1fc] ;  /* 0x0001fc00019f7983 */ /* 0x002f220000300800 */
[----:B0----5:R-:W-:Y:S01]  /*db90*/  FMUL R3, R23, R16 ;  /* 0x0000001017037220 */ /* 0x021fe20000400000 */
[----:B--23--:R-:W-:-:S04]  /*dba0*/  LEA R8, P2, R10, R12, 0x2 ;  /* 0x0000000c0a087211 */ /* 0x00cfc800078410ff */
[----:B------:R-:W-:Y:S01]  /*dbb0*/  LEA.HI.X R9, R10, R13, R15, 0x2, P2 ;  /* 0x0000000d0a097211 */ /* 0x000fe200010f140f */
[----:B----4-:R-:W-:Y:S01]  /*dbc0*/  FFMA R3, R159, R2, R3 ;  /* 0x000000029f037223 */ /* 0x010fe20000000003 */
[----:B------:R-:W-:-:S04]  /*dbd0*/  MOV R159, R23 ;  /* 0x00000017009f7202 */ /* 0x000fc80000000f00 */
[----:B------:R0:W-:Y:S04]  /*dbe0*/  @P1 STG.E desc[UR36][R6.64+0x3e4], R3 ;  /* 0x0003e40306001986 */ /* 0x0001e8000c101924 */
[----:B------:R1:W2:Y:S01]  /*dbf0*/  @P3 LDG.E.LTC128B R159, desc[UR36][R8.64] ;  /* 0x00000024089f3981 */ /* 0x0002a2000c1e1920 */
[CC--:B------:R-:W-:Y:S01]  /*dc00*/  IMAD.WIDE.U32 R10, R161.reuse, R14.reuse, R18 ;  /* 0x0000000ea10a7225 */ /* 0x0c0fe200078e0012 */
[----:B------:R-:W-:Y:S01]  /*dc10*/  ISETP.GT.AND P2, PT, R0, 0x1, P0 ;  /* 0x000000010000780c */ /* 0x000fe20000744270 */
[----:B------:R-:W-:Y:S02]  /*dc20*/  BSSY B1, `(.L_x_282) ;  /* 0x0000016000017945 */ /* 0x000fe40003800000 */
[----:B------:R-:W-:Y:S01]  /*dc30*/  IMAD.WIDE.U32 R14, R161, R14, R154 ;  /* 0x0000000ea10e7225 */ /* 0x000fe200078e009a */
[----:B------:R-:W-:-:S02]  /*dc40*/  MOV R155, UR8 ;  /* 0x00000008009b7c02 */ /* 0x000fc40008000f00 */
[----:B------:R-:W-:Y:S01]  /*dc50*/  MOV R154, UR9 ;  /* 0x00000009009a7c02 */ /* 0x000fe20008000f00 */
[----:B------:R-:W-:Y:S01]  /*dc60*/  IMAD.U32 R161, RZ, RZ, UR8 ;  /* 0x00000008ffa17e24 */ /* 0x000fe2000f8e00ff */
[----:B------:R-:W-:Y:S01]  /*dc70*/  IADD3 R15, R163, R15, RZ ;  /* 0x0000000fa30f7210 */ /* 0x000fe20007ffe0ff */
[----:B------:R-:W-:Y:S02]  /*dc80*/  IMAD.SHL.U32 R155, R155, 0x200, RZ ;  /* 0x000002009b9b7824 */ /* 0x000fe400078e00ff */
[----:B------:R-:W-:Y:S01]  /*dc90*/  IMAD.IADD R11, R163, 0x1, R11 ;  /* 0x00000001a30b7824 */ /* 0x000fe200078e020b */
[----:B------:R-:W-:Y:S02]  /*dca0*/  SHF.L.U64.HI R161, R161, 0x9, R154 ;  /* 0x00000009a1a17819 */ /* 0x000fe4000001029a */
[----:B-1----:R-:W-:Y:S01]  /*dcb0*/  IADD3 R8, P1, R155, R4, RZ ;  /* 0x000000049b087210 */ /* 0x002fe20007f3e0ff */
[----:B------:R-:W-:Y:S01]  /*dcc0*/  IMAD.WIDE.U32 R10, R22, UR43, R10 ;  /* 0x0000002b160a7c25 */ /* 0x000fe2000f8e000a */
[----:B------:R-:W-:-:S02]  /*dcd0*/  IADD3 R154, P4, R152, R14, RZ ;  /* 0x0000000e989a7210 */ /* 0x000fc40007f9e0ff */
[----:B------:R-:W-:Y:S01]  /*dce0*/  IADD3 R152, P6, R18, R14, RZ ;  /* 0x0000000e12987210 */ /* 0x000fe20007fde0ff */
[----:B------:R-:W-:Y:S01]  /*dcf0*/  IMAD.X R9, R161, 0x1, R5, P1 ;  /* 0x00000001a1097824 */ /* 0x000fe200008e0605 */
[----:B0-----:R-:W-:Y:S02]  /*dd00*/  IADD3 R7, R157, R11, RZ ;  /* 0x0000000b9d077210 */ /* 0x001fe40007ffe0ff */
[----:B------:R-:W-:-:S04]  /*dd10*/  LEA R6, P5, R10, R12, 0x2 ;  /* 0x0000000c0a067211 */ /* 0x000fc800078a10ff */
[----:B------:R-:W-:Y:S01]  /*dd20*/  LEA.HI.X R7, R10, R13, R7, 0x2, P5 ;  /* 0x0000000d0a077211 */ /* 0x000fe200028f1407 */
[----:B--2---:R-:W-:-:S04]  /*dd30*/  FMUL R3, R159, R16 ;  /* 0x000000109f037220 */ /* 0x004fc80000400000 */
[----:B------:R-:W-:-:S05]  /*dd40*/  FFMA R3, R24, R2, R3 ;  /* 0x0000000218037223 */ /* 0x000fca0000000003 */
[----:B------:R0:W-:Y:S01]  /*dd50*/  @P3 STG.E desc[UR36][R8.64], R3 ;  /* 0x0000000308003986 */ /* 0x0001e2000c101924 */
[----:B------:R-:W-:Y:S05]  /*dd60*/  @!P2 BRA `(.L_x_283) ;  /* 0x000000000004a947 */ /* 0x000fea0003800000 */
[----:B------:R1:W5:Y:S02]  /*dd70*/  LDG.E.LTC128B R159, desc[UR36][R6.64+0x4] ;  /* 0x00000424069f7981 */ /* 0x000364000c1e1920 */
.L_x_283:
[----:B------:R-:W-:Y:S05]  /*dd80*/  BSYNC B1 ;  /* 0x0000000000017941 */ /* 0x000fea0003800000 */
.L_x_282:
[----:B-----5:R-:W-:Y:S01]  /*dd90*/  FMUL R10, R159, R16 ;  /* 0x000000109f0a7220 */ /* 0x020fe20000400000 */
[----:B------:R-:W-:Y:S01]  /*dda0*/  ISETP.GT.AND P1, PT, R17, 0x88, PT ;  /* 0x000000881100780c */ /* 0x000fe20003f24270 */
[----:B------:R-:W-:Y:S01]  /*ddb0*/  IMAD.X R20, R15, 0x1, R21, P4 ;  /* 0x000000010f147824 */ /* 0x000fe200020e0615 */
[----:B------:R-:W-:Y:S01]  /*ddc0*/  IADD3.X R153, R19, R15, RZ, P6, !PT ;  /* 0x0000000f13997210 */ /* 0x000fe200037fe4ff */
[----:B------:R-:W-:Y:S01]  /*ddd0*/  FFMA R25, R25, R2, R10 ;  /* 0x0000000219197223 */ /* 0x000fe2000000000a */
[----:B------:R-:W-:Y:S01]  /*dde0*/  ISETP.GT.AND P4, PT, R0, RZ, P1 ;  /* 0x000000ff0000720c */ /* 0x000fe20000f84270 */
[----:B------:R-:W-:Y:S01]  /*ddf0*/  BSSY B1, `(.L_x_284) ;  /* 0x0000009000017945 */ /* 0x000fe20003800000 */
[----:B------:R-:W-:Y:S01]  /*de00*/  LEA R10, P5, R154, R12, 0x2 ;  /* 0x0000000c9a0a7211 */ /* 0x000fe200078a10ff */
[----:B------:R-:W-:Y:S01]  /*de10*/  IMAD.WIDE.U32 R22, R22, UR43, R152 ;  /* 0x0000002b16167c25 */ /* 0x000fe2000f8e0098 */
[----:B------:R2:W-:Y:S01]  /*de20*/  @P2 STG.E desc[UR36][R8.64+0x4], R25 ;  /* 0x0000041908002986 */ /* 0x0005e2000c101924 */
[----:B------:R-:W-:-:S02]  /*de30*/  IADD3 R14, P3, R8, R158, RZ ;  /* 0x0000009e080e7210 */ /* 0x000fc40007f7e0ff */
[----:B------:R-:W-:Y:S01]  /*de40*/  LEA.HI.X R11, R154, R13, R20, 0x2, P5 ;  /* 0x0000000d9a0b7211 */ /* 0x000fe200028f1414 */
[----:B------:R-:W-:-:S05]  /*de50*/  IMAD.IADD R157, R157, 0x1, R23 ;  /* 0x000000019d9d7824 */ /* 0x000fca00078e0217 */
[----:B------:R-:W-:Y:S05]  /*de60*/  @!P4 BRA `(.L_x_285) ;  /* 0x000000000004c947 */ /* 0x000fea0003800000 */
[----:B------:R3:W5:Y:S02]  /*de70*/  LDG.E.LTC128B R159, desc[UR36][R10.64] ;  /* 0x000000240a9f7981 */ /* 0x000764000c1e1920 */
.L_x_285:
[----:B------:R-:W-:Y:S05]  /*de80*/  BSYNC B1 ;  /* 0x0000000000017941 */ /* 0x000fea0003800000 */
.L_x_284:
[----:B0----5:R-:W-:Y:S01]  /*de90*/  FMUL R3, R159, R16 ;  /* 0x000000109f037220 */ /* 0x021fe20000400000 */
[----:B------:R-:W-:Y:S01]  /*dea0*/  IADD3.X R15, R9, R156, RZ, P3, !PT ;  /* 0x0000009c090f7210 */ /* 0x000fe20001ffe4ff */
[----:B------:R-:W-:Y:S01]  /*deb0*/  BSSY B1, `(.L_x_286) ;  /* 0x0000008000017945 */ /* 0x000fe20003800000 */
[----:B------:R-:W-:Y:S01]  /*dec0*/  ISETP.GT.AND P5, PT, R0, 0x1, P1 ;  /* 0x000000010000780c */ /* 0x000fe20000fa4270 */
[----:B------:R-:W-:Y:S01]  /*ded0*/  FFMA R3, R26, R2, R3 ;  /* 0x000000021a037223 */ /* 0x000fe20000000003 */
[----:B------:R-:W-:-:S04]  /*dee0*/  LEA R12, P2, R22, R12, 0x2 ;  /* 0x0000000c160c7211 */ /* 0x000fc800078410ff */
[----:B------:R0:W-:Y:S01]  /*def0*/  @P4 STG.E desc[UR36][R14.64], R3 ;  /* 0x000000030e004986 */ /* 0x0001e2000c101924 */
[----:B------:R-:W-:-:S06]  /*df00*/  LEA.HI.X R13, R22, R13, R157, 0x2, P2 ;  /* 0x0000000d160d7211 */ /* 0x000fcc00010f149d */
[----:B------:R-:W-:Y:S05]  /*df10*/  @!P5 BRA `(.L_x_287) ;  /* 0x000000000004d947 */ /* 0x000fea0003800000 */
[----:B------:R4:W5:Y:S02]  /*df20*/  LDG.E.LTC128B R159, desc[UR36][R12.64+0x4] ;  /* 0x000004240c9f7981 */ /* 0x000964000c1e1920 */
.L_x_287:
[----:B------:R-:W-:Y:S05]  /*df30*/  BSYNC B1 ;  /* 0x0000000000017941 */ /* 0x000fea0003800000 */
.L_x_286:
[----:B---3-5:R-:W-:Y:S01]  /*df40*/  FMUL R10, R159, R16 ;  /* 0x000000109f0a7220 */ /* 0x028fe20000400000 */
[----:B------:R-:W-:Y:S01]  /*df50*/  ISETP.GT.AND P2, PT, R0, 0x8, P0 ;  /* 0x000000080000780c */ /* 0x000fe20000744270 */
[----:B------:R-:W-:Y:S02]  /*df60*/  BSSY B1, `(.L_x_288) ;  /* 0x0000005000017945 */ /* 0x000fe40003800000 */
[----:B------:R-:W-:-:S05]  /*df70*/  FFMA R27, R27, R2, R10 ;  /* 0x000000021b1b7223 */ /* 0x000fca000000000a */
[----:B------:R3:W-:Y:S05]  /*df80*/  @P5 STG.E desc[UR36][R14.64+0x4], R27 ;  /* 0x0000041b0e005986 */ /* 0x0007ea000c101924 */
[----:B------:R-:W-:Y:S05]  /*df90*/  @!P2 BRA `(.L_x_289) ;  /* 0x000000000004a947 */ /* 0x000fea0003800000 */
[----:B------:R0:W5:Y:S02]  /*dfa0*/  LDG.E.LTC128B R159, desc[UR36][R6.64+0x20] ;  /* 0x00002024069f7981 */ /* 0x000164000c1e1920 */
.L_x_289:
[----:B------:R-:W-:Y:S05]  /*dfb0*/  BSYNC B1 ;  /* 0x0000000000017941 */ /* 0x000fea0003800000 */
.L_x_288:
[----:B0----5:R-:W-:Y:S01]  /*dfc0*/  FMUL R3, R159, R16 ;  /* 0x000000109f037220 */ /* 0x021fe20000400000 */
[----:B------:R-:W-:Y:S01]  /*dfd0*/  ISETP.GT.AND P4, PT, R0, 0x9, P0 ;  /* 0x000000090000780c */ /* 0x000fe20000784270 */
[----:B------:R-:W-:Y:S02]  /*dfe0*/  BSSY B1, `(.L_x_290) ;  /* 0x0000005000017945 */ /* 0x000fe40003800000 */
[----:B------:R-:W-:-:S05]  /*dff0*/  FFMA R3, R28, R2, R3 ;  /* 0x000000021c037223 */ /* 0x000fca0000000003 */
[----:B------:R0:W-:Y:S05]  /*e000*/  @P2 STG.E desc[UR36][R8.64+0x20], R3 ;  /* 0x0000200308002986 */ /* 0x0001ea000c101924 */
[----:B------:R-:W-:Y:S05]  /*e010*/  @!P4 BRA `(.L_x_291) ;  /* 0x000000000004c947 */ /* 0x000fea0003800000 */
[----:B------:R0:W5:Y:S02]  /*e020*/  LDG.E.LTC128B R159, desc[UR36][R6.64+0x24] ;  /* 0x00002424069f7981 */ /* 0x000164000c1e1920 */
.L_x_291:
[----:B------:R-:W-:Y:S05]  /*e030*/  BSYNC B1 ;  /* 0x0000000000017941 */ /* 0x000fea0003800000 */
.L_x_290:
[----:B---3-5:R-:W-:Y:S01]  /*e040*/  FMUL R14, R159, R16 ;  /* 0x000000109f0e7220 */ /* 0x028fe20000400000 */
[----:B------:R-:W-:Y:S01]  /*e050*/  ISETP.GT.AND P2, PT, R0, 0x8, P1 ;  /* 0x000000080000780c */ /* 0x000fe20000f44270 */
[----:B------:R-:W-:Y:S01]  /*e060*/  BSSY B1, `(.L_x_292) ;  /* 0x0000006000017945 */ /* 0x000fe20003800000 */
[----:B------:R-:W-:Y:S01]  /*e070*/  IADD3 R10, P3, R158, R8, RZ ;  /* 0x000000089e0a7210 */ /* 0x000fe20007f7e0ff */
[----:B------:R-:W-:-:S05]  /*e080*/  FFMA R29, R29, R2, R14 ;  /* 0x000000021d1d7223 */ /* 0x000fca000000000e */
[----:B------:R3:W-:Y:S05]  /*e090*/  @P4 STG.E desc[UR36][R8.64+0x24], R29 ;  /* 0x0000241d08004986 */ /* 0x0007ea000c101924 */
[----:B------:R-:W-:Y:S05]  /*e0a0*/  @!P2 BRA `(.L_x_293) ;  /* 0x000000000004a947 */ /* 0x000fea0003800000 */
[----:B------:R0:W5:Y:S02]  /*e0b0*/  LDG.E.LTC128B R159, desc[UR36][R12.64+0x20] ;  /* 0x000020240c9f7981 */ /* 0x000164000c1e1920 */
.L_x_293:
[----:B------:R-:W-:Y:S05]  /*e0c0*/  BSYNC B1 ;  /* 0x0000000000017941 */ /* 0x000fea0003800000 */
.L_x_292:
[----:B0----5:R-:W-:Y:S01]  /*e0d0*/  FMUL R3, R159, R16 ;  /* 0x000000109f037220 */ /* 0x021fe20000400000 */
[----:B------:R-:W-:Y:S01]  /*e0e0*/  IMAD.X R11, R156, 0x1, R9, P3 ;  /* 0x000000019c0b7824 */ /* 0x000fe200018e0609 */
[----:B------:R-:W-:Y:S01]  /*e0f0*/  ISETP.GT.AND P4, PT, R0, 0x9, P1 ;  /* 0x000000090000780c */ /* 0x000fe20000f84270 */
[----:B------:R-:W-:Y:S01]  /*e100*/  BSSY B1, `(.L_x_294) ;  /* 0x0000007000017945 */ /* 0x000fe20003800000 */
[----:B------:R-:W-:Y:S01]  /*e110*/  FFMA R15, R30, R2, R3 ;  /* 0x000000021e0f7223 */ /* 0x000fe20000000003 */
[----:B------:R-:W-:Y:S02]  /*e120*/  IADD3 R158, P6, P5, R158, R4, R155 ;  /* 0x000000049e9e7210 */ /* 0x000fe40007dde09b */
[----:B------:R-:W-:Y:S02]  /*e130*/  MOV R3, R159 ;  /* 0x0000009f00037202 */ /* 0x000fe40000000f00 */
[----:B------:R0:W-:Y:S06]  /*e140*/  @P2 STG.E desc[UR36][R10.64+0x20], R15 ;  /* 0x0000200f0a002986 */ /* 0x0001ec000c101924 */
[----:B------:R-:W-:Y:S05]  /*e150*/  @!P4 BRA `(.L_x_295) ;  /* 0x000000000004c947 */ /* 0x000fea0003800000 */
[----:B------:R0:W5:Y:S02]  /*e160*/  LDG.E.LTC128B R3, desc[UR36][R12.64+0x24] ;  /* 0x000024240c037981 */ /* 0x000164000c1e1920 */
.L_x_295:
[----:B------:R-:W-:Y:S05]  /*e170*/  BSYNC B1 ;  /* 0x0000000000017941 */ /* 0x000fea0003800000 */
.L_x_294:
[----:B-----5:R-:W-:Y:S01]  /*e180*/  FMUL R4, R3, R16 ;  /* 0x0000001003047220 */ /* 0x020fe20000400000 */
[----:B------:R-:W-:Y:S01]  /*e190*/  IADD3.X R159, R156, R5, R161, P6, P5 ;  /* 0x000000059c9f7210 */ /* 0x000fe200037ea4a1 */
[----:B------:R-:W-:Y:S01]  /*e1a0*/  BSSY B1, `(.L_x_296) ;  /* 0x0000006000017945 */ /* 0x000fe20003800000 */
[----:B------:R-:W-:Y:S01]  /*e1b0*/  ISETP.GT.AND P2, PT, R0, 0x10, P0 ;  /* 0x000000100000780c */ /* 0x000fe20000744270 */
[----:B------:R-:W-:-:S05]  /*e1c0*/  FFMA R31, R31, R2, R4 ;  /* 0x000000021f1f7223 */ /* 0x000fca0000000004 */
[----:B------:R0:W-:Y:S07]  /*e1d0*/  @P4 STG.E desc[UR36][R158.64+0x24], R31 ;  /* 0x0000241f9e004986 */ /* 0x0001ee000c101924 */
[----:B------:R-:W-:Y:S05]  /*e1e0*/  @!P2 BRA `(.L_x_297) ;  /* 0x000000000004a947 */ /* 0x000fea0003800000 */
[----:B------:R0:W5:Y:S02]  /*e1f0*/  LDG.E.LTC128B R3, desc[UR36][R6.64+0x40] ;  /* 0x0000402406037981 */ /* 0x000164000c1e1920 */
.L_x_297:
[----:B------:R-:W-:Y:S05]  /*e200*/  BSYNC B1 ;  /* 0x0000000000017941 */ /* 0x000fea0003800000 */
.L_x_296:
[----:B-----5:R-:W-:Y:S01]  /*e210*/  FMUL R5, R3, R16 ;  /* 0x0000001003057220 */ /* 0x020fe20000400000 */
[----:B------:R-:W-:Y:S01]  /*e220*/  ISETP.GT.AND P3, PT, R0, 0x11, P0 ;  /* 0x000000110000780c */ /* 0x000fe20000764270 */
[----:B------:R-:W-:Y:S02]  /*e230*/  BSSY B1, `(.L_x_298) ;  /* 0x0000005000017945 */ /* 0x000fe40003800000 */
[----:B------:R-:W-:-:S05]  /*e240*/  FFMA R5, R32, R2, R5 ;  /* 0x0000000220057223 */ /* 0x000fca0000000005 */
[----:B------:R0:W-:Y:S05]  /*e250*/  @P2 STG.E desc[UR36][R8.64+0x40], R5 ;  /* 0x0000400508002986 */ /* 0x0001ea000c101924 */
[----:B------:R-:W-:Y:S05]  /*e260*/  @!P3 BRA `(.L_x_299) ;  /* 0x000000000004b947 */ /* 0x000fea0003800000 */
[----:B------:R0:W5:Y:S02]  /*e270*/  LDG.E.LTC128B R3, desc[UR36][R6.64+0x44] ;  /* 0x0000442406037981 */ /* 0x000164000c1e1920 */
.L_x_299:
[----:B------:R-:W-:Y:S05]  /*e280*/  BSYNC B1 ;  /* 0x0000000000017941 */ /* 0x000fea0003800000 */
.L_x_298:
[----:B-----5:R-:W-:Y:S01]  /*e290*/  FMUL R4, R3, R16 ;  /* 0x0000001003047220 */ /* 0x020fe20000400000 */
[----:B------:R-:W-:Y:S01]  /*e2a0*/  ISETP.GT.AND P2, PT, R0, 0x10, P1 ;  /* 0x000000100000780c */ /* 0x000fe20000f44270 */
[----:B------:R-:W-:Y:S02]  /*e2b0*/  BSSY B1, `(.L_x_300) ;  /* 0x0000005000017945 */ /* 0x000fe40003800000 */
[----:B------:R-:W-:-:S05]  /*e2c0*/  FFMA R33, R33, R2, R4 ;  /* 0x0000000221217223 */ /* 0x000fca0000000004 */
[----:B------:R0:W-:Y:S05]  /*e2d0*/  @P3 STG.E desc[UR36][R8.64+0x44], R33 ;  /* 0x0000442108003986 */ /* 0x0001ea000c101924 */
[----:B------:R-:W-:Y:S05]  /*e2e0*/  @!P2 BRA `(.L_x_301) ;  /* 0x000000000004a947 */ /* 0x000fea0003800000 */
[----:B------:R0:W5:Y:S02]  /*e2f0*/  LDG.E.LTC128B R3, desc[UR36][R12.64+0x40] ;  /* 0x000040240c037981 */ /* 0x000164000c1e1920 */
.L_x_301:
[----:B------:R-:W-:Y:S05]  /*e300*/  BSYNC B1 ;  /* 0x0000000000017941 */ /* 0x000fea0003800000 */
.L_x_300:
[----:B0----5:R-:W-:Y:S01]  /*e310*/  FMUL R5, R3, R16 ;  /* 0x0000001003057220 */ /* 0x021fe20000400000 */
[----:B------:R-:W-:Y:S01]  /*e320*/  @P2 IMAD.MOV.U32 R4, RZ, RZ, R158 ;  /* 0x000000ffff042224 */ /* 0x000fe200078e009e */
[----:B------:R-:W-:Y:S01]  /*e330*/  ISETP.GT.AND P3, PT, R0, 0x11, P1 ;  /* 0x000000110000780c */ /* 0x000fe20000f64270 */
[----:B------:R-:W-:Y:S01]  /*e340*/  BSSY B1, `(.L_x_302) ;  /* 0x0000006000017945 */ /* 0x000fe20003800000 */
[----:B------:R-:W-:Y:S01]  /*e350*/  FFMA R11, R34, R2, R5 ;  /* 0x00000002220b7223 */ /* 0x000fe20000000005 */
[----:B------:R-:W-:-:S05]  /*e360*/  @P2 MOV R5, R159 ;  /* 0x0000009f00052202 */ /* 0x000fca0000000f00 */
[----:B------:R0:W-:Y:S05]  /*e370*/  @P2 STG.E desc[UR36][R4.64+0x40], R11 ;  /* 0x0000400b04002986 */ /* 0x0001ea000c101924 */
[----:B------:R-:W-:Y:S05]  /*e380*/  @!P3 BRA `(.L_x_303) ;  /* 0x000000000004b947 */ /* 0x000fea0003800000 */
[----:B------:R0:W5:Y:S02]  /*e390*/  LDG.E.LTC128B R3, desc[UR36][R12.64+0x44] ;  /* 0x000044240c037981 */ /* 0x000164000c1e1920 */
.L_x_303:
[----:B------:R-:W-:Y:S05]  /*e3a0*/  BSYNC B1 ;  /* 0x0000000000017941 */ /* 0x000fea0003800000 */
.L_x_302:
[----:B0----5:R-:W-:Y:S01]  /*e3b0*/  FMUL R4, R3, R16 ;  /* 0x0000001003047220 */ /* 0x021fe20000400000 */
[----:B------:R-:W-:Y:S01]  /*e3c0*/  @P3 MOV R5, R159 ;  /* 0x0000009f00053202 */ /* 0x000fe20000000f00 */
[----:B------:R-:W-:Y:S01]  /*e3d0*/  BSSY B1, `(.L_x_304) ;  /* 0x0000007000017945 */ /* 0x000fe20003800000 */
[----:B------:R-:W-:Y:S01]  /*e3e0*/  ISETP.GT.AND P2, PT, R0, 0x18, P0 ;  /* 0x000000180000780c */ /* 0x000fe20000744270 */
[----:B------:R-:W-:Y:S01]  /*e3f0*/  FFMA R35, R35, R2, R4 ;  /* 0x0000000223237223 */ /* 0x000fe20000000004 */
[----:B------:R-:W-:-:S05]  /*e400*/  @P3 IMAD.MOV.U32 R4, RZ, RZ, R158 ;  /* 0x000000ffff043224 */ /* 0x000fca00078e009e */
[----:B------:R0:W-:Y:S06]  /*e410*/  @P3 STG.E desc[UR36][R4.64+0x44], R35 ;  /* 0x0000442304003986 */ /* 0x0001ec000c101924 */
[----:B------:R-:W-:Y:S05]  /*e420*/  @!P2 BRA `(.L_x_305) ;  /* 0x000000000004a947 */ /* 0x000fea0003800000 */
[----:B------:R0:W5:Y:S02]  /*e430*/  LDG.E.LTC128B R3, desc[UR36][R6.64+0x60] ;  /* 0x0000602406037981 */ /* 0x000164000c1e1920 */
.L_x_305:
[----:B------:R-:W-:Y:S05]  /*e440*/  BSYNC B1 ;  /* 0x0000000000017941 */ /* 0x000fea0003800000 */
.L_x_304:
[----:B0----5:R-:W-:Y:S01]  /*e450*/  FMUL R5, R3, R16 ;  /* 0x0000001003057220 */ /* 0x021fe20000400000 */
[----:B------:R-:W-:Y:S01]  /*e460*/  ISETP.GT.AND P3, PT, R0, 0x19, P0 ;  /* 0x000000190000780c */ /* 0x000fe20000764270 */
[----:B------:R-:W-:Y:S02]  /*e470*/  BSSY B1, `(.L_x_306) ;  /* 0x0000005000017945 */ /* 0x000fe40003800000 */
[----:B------:R-:W-:-:S05]  /*e480*/  FFMA R5, R36, R2, R5 ;  /* 0x0000000224057223 */ /* 0x000fca0000000005 */
[----:B------:R0:W-:Y:S05]  /*e490*/  @P2 STG.E desc[UR36][R8.64+0x60], R5 ;  /* 0x0000600508002986 */ /* 0x0001ea000c101924 */
[----:B------:R-:W-:Y:S05]  /*e4a0*/  @!P3 BRA `(.L_x_307) ;  /* 0x000000000004b947 */ /* 0x000fea0003800000 */
[----:B------:R0:W5:Y:S02]  /*e4b0*/  LDG.E.LTC128B R3, desc[UR36][R6.64+0x64] ;  /* 0x0000642406037981 */ /* 0x000164000c1e1920 */
.L_x_307:
[----:B------:R-:W-:Y:S05]  /*e4c0*/  BSYNC B1 ;  /* 0x0000000000017941 */ /* 0x000fea0003800000 */
.L_x_306:
[----:B-----5:R-:W-:Y:S01]  /*e4d0*/  FMUL R4, R3, R16 ;  /* 0x0000001003047220 */ /* 0x020fe20000400000 */
[----:B------:R-:W-:Y:S01]  /*e4e0*/  ISETP.GT.AND P2, PT, R0, 0x18, P1 ;  /* 0x000000180000780c */ /* 0x000fe20000f44270 */
[----:B------:R-:W-:Y:S02]  /*e4f0*/  BSSY B1, `(.L_x_308) ;  /* 0x0000005000017945 */ /* 0x000fe40003800000 */
[----:B------:R-:W-:-:S05]  /*e500*/  FFMA R37, R37, R2, R4 ;  /* 0x0000000225257223 */ /* 0x000fca0000000004 */
[----:B------:R0:W-:Y:S05]  /*e510*/  @P3 STG.E desc[UR36][R8.64+0x64], R37 ;  /* 0x0000642508003986 */ /* 0x0001ea000c101924 */
[----:B------:R-:W-:Y:S05]  /*e520*/  @!P2 BRA `(.L_x_309) ;  /* 0x000000000004a947 */ /* 0x000fea0003800000 */
[----:B------:R0:W5:Y:S02]  /*e530*/  LDG.E.LTC128B R3, desc[UR36][R12.64+0x60] ;  /* 0x000060240c037981 */ /* 0x000164000c1e1920 */
.L_x_309:
[----:B------:R-:W-:Y:S05]  /*e540*/  BSYNC B1 ;  /* 0x0000000000017941 */ /* 0x000fea0003800000 */
.L_x_308:
        /* <DEDUP_REMOVED lines=9> */
.L_x_311:
[----:B------:R-:W-:Y:S05]  /*e5e0*/  BSYNC B1 ;  /* 0x0000000000017941 */ /* 0x000fea0003800000 */
.L_x_310:
        /* <DEDUP_REMOVED lines=9> */
.L_x_313:
[----:B------:R-:W-:Y:S05]  /*e680*/  BSYNC B1 ;  /* 0x0000000000017941 */ /* 0x000fea0003800000 */
.L_x_312:
[----:B0----5:R-:W-:Y:S01]  /*e690*/  FMUL R5, R3, R16 ;  /* 0x0000001003057220 */ /* 0x021fe20000400000 */
[----:B------:R-:W-:Y:S01]  /*e6a0*/  ISETP.GT.AND P3, PT, R0, 0x21, P0 ;  /* 0x000000210000780c */ /* 0x000fe20000764270 */
[----:B------:R-:W-:Y:S02]  /*e6b0*/  BSSY B1, `(.L_x_314) ;  /* 0x0000005000017945 */ /* 0x000fe40003800000 */
[----:B------:R-:W-:-:S05]  /*e6c0*/  FFMA R5, R40, R2, R5 ;  /* 0x0000000228057223 */ /* 0x000fca0000000005 */
[----:B------:R0:W-:Y:S05]  /*e6d0*/  @P2 STG.E desc[UR36][R8.64+0x80], R5 ;  /* 0x0000800508002986 */ /* 0x0001ea000c101924 */
[----:B------:R-:W-:Y:S05]  /*e6e0*/  @!P3 BRA `(.L_x_315) ;  /* 0x000000000004b947 */ /* 0x000fea0003800000 */
[----:B------:R0:W5:Y:S02]  /*e6f0*/  LDG.E.LTC128B R3, desc[UR36][R6.64+0x84] ;  /* 0x0000842406037981 */ /* 0x000164000c1e1920 */
.L_x_315:
[----:B------:R-:W-:Y:S05]  /*e700*/  BSYNC B1 ;  /* 0x0000000000017941 */ /* 0x000fea0003800000 */
.L_x_314:
[----:B-----5:R-:W-:Y:S01]  /*e710*/  FMUL R4, R3, R16 ;  /* 0x0000001003047220 */ /* 0x020fe20000400000 */
[----:B------:R-:W-:Y:S01]  /*e720*/  ISETP.GT.AND P2, PT, R0, 0x20, P1 ;  /* 0x000000200000780c */ /* 0x000fe20000f44270 */
[----:B------:R-:W-:Y:S02]  /*e730*/  BSSY B1, `(.L_x_316) ;  /* 0x0000005000017945 */ /* 0x000fe40003800000 */
[----:B------:R-:W-:-:S05]  /*e740*/  FFMA R41, R41, R2, R4 ;  /* 0x0000000229297223 */ /* 0x000fca0000000004 */
[----:B------:R0:W-:Y:S05]  /*e750*/  @P3 STG.E desc[UR36][R8.64+0x84], R41 ;  /* 0x0000842908003986 */ /* 0x0001ea000c101924 */
[----:B------:R-:W-:Y:S05]  /*e760*/  @!P2 BRA `(.L_x_317) ;  /* 0x000000000004a947 */ /* 0x000fea0003800000 */
[----:B------:R0:W5:Y:S02]  /*e770*/  LDG.E.LTC128B R3, desc[UR36][R12.64+0x80] ;  /* 0x000080240c037981 */ /* 0x000164000c1e1920 */
.L_x_317:
[----:B------:R-:W-:Y:S05]  /*e780*/  BSYNC B1 ;  /* 0x0000000000017941 */ /* 0x000fea0003800000 */
.L_x_316:
        /* <DEDUP_REMOVED lines=9> */
.L_x_319:
[----:B------:R-:W-:Y:S05]  /*e820*/  BSYNC B1 ;  /* 0x0000000000017941 */ /* 0x000fea0003800000 */
.L_x_318:
        /* <DEDUP_REMOVED lines=9> */
.L_x_321:
[----:B------:R-:W-:Y:S05]  /*e8c0*/  BSYNC B1 ;  /* 0x0000000000017941 */ /* 0x000fea0003800000 */
.L_x_320:
[----:B0----5:R-:W-:Y:S01]  /*e8d0*/  FMUL R5, R3, R16 ;  /* 0x0000001003057220 */ /* 0x021fe20000400000 */
[----:B------:R-:W-:Y:S01]  /*e8e0*/  ISETP.GT.AND P3, PT, R0, 0x29, P0 ;  /* 0x000000290000780c */ /* 0x000fe20000764270 */
[----:B------:R-:W-:Y:S02]  /*e8f0*/  BSSY B1, `(.L_x_322) ;  /* 0x0000005000017945 */ /* 0x000fe40003800000 */
[----:B------:R-:W-:-:S05]  /*e900*/  FFMA R5, R44, R2, R5 ;  /* 0x000000022c057223 */ /* 0x000fca0000000005 */
[----:B------:R0:W-:Y:S05]  /*e910*/  @P2 STG.E desc[UR36][R8.64+0xa0], R5 ;  /* 0x0000a00508002986 */ /* 0x0001ea000c101924 */
[----:B------:R-:W-:Y:S05]  /*e920*/  @!P3 BRA `(.L_x_323) ;  /* 0x000000000004b947 */ /* 0x000fea0003800000 */
[----:B------:R0:W5:Y:S02]  /*e930*/  LDG.E.LTC128B R3, desc[UR36][R6.64+0xa4] ;  /* 0x0000a42406037981 */ /* 0x000164000c1e1920 */
.L_x_323:
[----:B------:R-:W-:Y:S05]  /*e940*/  BSYNC B1 ;  /* 0x0000000000017941 */ /* 0x000fea0003800000 */
.L_x_322:
[----:B-----5:R-:W-:Y:S01]  /*e950*/  FMUL R4, R3, R16 ;  /* 0x0000001003047220 */ /* 0x020fe20000400000 */
[----:B------:R-:W-:Y:S01]  /*e960*/  ISETP.GT.AND P2, PT, R0, 0x28, P1 ;  /* 0x000000280000780c */ /* 0x000fe20000f44270 */
[----:B------:R-:W-:Y:S02]  /*e970*/  BSSY B1, `(.L_x_324) ;  /* 0x0000005000017945 */ /* 0x000fe40003800000 */
[----:B------:R-:W-:-:S05]  /*e980*/  FFMA R45, R45, R2, R4 ;  /* 0x000000022d2d7223 */ /* 0x000fca0000000004 */
[----:B------:R0:W-:Y:S05]  /*e990*/  @P3 STG.E desc[UR36][R8.64+0xa4], R45 ;  /* 0x0000a42d08003986 */ /* 0x0001ea000c101924 */
[----:B------:R-:W-:Y:S05]  /*e9a0*/  @!P2 BRA `(.L_x_325) ;  /* 0x000000000004a947 */ /* 0x000fea0003800000 */
[----:B------:R0:W5:Y:S02]  /*e9b0*/  LDG.E.LTC128B R3, desc[UR36][R12.64+0xa0] ;  /* 0x0000a0240c037981 */ /* 0x000164000c1e1920 */
.L_x_325:
[----:B------:R-:W-:Y:S05]  /*e9c0*/  BSYNC B1 ;  /* 0x0000000000017941 */ /* 0x000fea0003800000 */
.L_x_324:
        /* <DEDUP_REMOVED lines=9> */
.L_x_327:
[----:B------:R-:W-:Y:S05]  /*ea60*/  BSYNC B1 ;  /* 0x0000000000017941 */ /* 0x000fea0003800000 */
.L_x_326:
        /* <DEDUP_REMOVED lines=9> */
.L_x_329:
[----:B------:R-:W-:Y:S05]  /*eb00*/  BSYNC B1 ;  /* 0x0000000000017941 */ /* 0x000fea0003800000 */
.L_x_328:
[----:B0----5:R-:W-:Y:S01]  /*eb10*/  FMUL R5, R3, R16 ;  /* 0x0000001003057220 */ /* 0x021fe20000400000 */
[----:B------:R-:W-:Y:S01]  /*eb20*/  ISETP.GT.AND P3, PT, R0, 0x31, P0 ;  /* 0x000000310000780c */ /* 0x000fe20000764270 */
[----:B------:R-:W-:Y:S02]  /*eb30*/  BSSY B1, `(.L_x_330) ;  /* 0x0000005000017945 */ /* 0x000fe40003800000 */
[----:B------:R-:W-:-:S05]  /*eb40*/  FFMA R5, R48, R2, R5 ;  /* 0x0000000230057223 */ /* 0x000fca0000000005 */
[----:B------:R0:W-:Y:S05]  /*eb50*/  @P2 STG.E desc[UR36][R8.64+0xc0], R5 ;  /* 0x0000c00508002986 */ /* 0x0001ea000c101924 */
[----:B------:R-:W-:Y:S05]  /*eb60*/  @!P3 BRA `(.L_x_331) ;  /* 0x000000000004b947 */ /* 0x000fea0003800000 */
[----:B------:R0:W5:Y:S02]  /*eb70*/  LDG.E.LTC128B R3, desc[UR36][R6.64+0xc4] ;  /* 0x0000c42406037981 */ /* 0x000164000c1e1920 */
.L_x_331:
[----:B------:R-:W-:Y:S05]  /*eb80*/  BSYNC B1 ;  /* 0x0000000000017941 */ /* 0x000fea0003800000 */
.L_x_330:
[----:B-----5:R-:W-:Y:S01]  /*eb90*/  FMUL R4, R3, R16 ;  /* 0x0000001003047220 */ /* 0x020fe20000400000 */
[----:B------:R-:W-:Y:S01]  /*eba0*/  ISETP.GT.AND P2, PT, R0, 0x30, P1 ;  /* 0x000000300000780c */ /* 0x000fe20000f44270 */
[----:B------:R-:W-:Y:S02]  /*ebb0*/  BSSY B1, `(.L_x_332) ;  /* 0x0000005000017945 */ /* 0x000fe40003800000 */
[----:B------:R-:W-:-:S05]  /*ebc0*/  FFMA R49, R49, R2, R4 ;  /* 0x0000000231317223 */ /* 0x000fca0000000004 */
[----:B------:R0:W-:Y:S05]  /*ebd0*/  @P3 STG.E desc[UR36][R8.64+0xc4], R49 ;  /* 0x0000c43108003986 */ /* 0x0001ea000c101924 */
[----:B------:R-:W-:Y:S05]  /*ebe0*/  @!P2 BRA `(.L_x_333) ;  /* 0x000000000004a947 */ /* 0x000fea0003800000 */
[----:B------:R0:W5:Y:S02]  /*ebf0*/  LDG.E.LTC128B R3, desc[UR36][R12.64+0xc0] ;  /* 0x0000c0240c037981 */ /* 0x000164000c1e1920 */
.L_x_333:
[----:B------:R-:W-:Y:S05]  /*ec00*/  BSYNC B1 ;  /* 0x0000000000017941 */ /* 0x000fea0003800000 */
.L_x_332:
        /* <DEDUP_REMOVED lines=9> */
.L_x_335:
[----:B------:R-:W-:Y:S05]  /*eca0*/  BSYNC B1 ;  /* 0x0000000000017941 */ /* 0x000fea0003800000 */
.L_x_334:
        /* <DEDUP_REMOVED lines=9> */
.L_x_337:
[----:B------:R-:W-:Y:S05]  /*ed40*/  BSYNC B1 ;  /* 0x0000000000017941 */ /* 0x000fea0003800000 */
.L_x_336:
[----:B0----5:R-:W-:Y:S01]  /*ed50*/  FMUL R5, R3, R16 ;  /* 0x0000001003057220 */ /* 0x021fe20000400000 */
[----:B------:R-:W-:Y:S01]  /*ed60*/  ISETP.GT.AND P3, PT, R0, 0x39, P0 ;  /* 0x000000390000780c */ /* 0x000fe20000764270 */
[----:B------:R-:W-:Y:S02]  /*ed70*/  BSSY B1, `(.L_x_338) ;  /* 0x0000005000017945 */ /* 0x000fe40003800000 */
[----:B------:R-:W-:-:S05]  /*ed80*/  FFMA R5, R52, R2, R5 ;  /* 0x0000000234057223 */ /* 0x000fca0000000005 */
[----:B------:R0:W-:Y:S05]  /*ed90*/  @P2 STG.E desc[UR36][R8.64+0xe0], R5 ;  /* 0x0000e00508002986 */ /* 0x0001ea000c101924 */
[----:B------:R-:W-:Y:S05]  /*eda0*/  @!P3 BRA `(.L_x_339) ;  /* 0x000000000004b947 */ /* 0x000fea0003800000 */
[----:B------:R0:W5:Y:S02]  /*edb0*/  LDG.E.LTC128B R3, desc[UR36][R6.64+0xe4] ;  /* 0x0000e42406037981 */ /* 0x000164000c1e1920 */
.L_x_339:
[----:B------:R-:W-:Y:S05]  /*edc0*/  BSYNC B1 ;  /* 0x0000000000017941 */ /* 0x000fea0003800000 */
.L_x_338:
[----:B-----5:R-:W-:Y:S01]  /*edd0*/  FMUL R4, R3, R16 ;  /* 0x0000001003047220 */ /* 0x020fe20000400000 */
[----:B------:R-:W-:Y:S01]  /*ede0*/  ISETP.GT.AND P2, PT, R0, 0x38, P1 ;  /* 0x000000380000780c */ /* 0x000fe20000f44270 */
[----:B------:R-:W-:Y:S02]  /*edf0*/  BSSY B1, `(.L_x_340) ;  /* 0x0000005000017945 */ /* 0x000fe40003800000 */
[----:B------:R-:W-:-:S05]  /*ee00*/  FFMA R53, R53, R2, R4 ;  /* 0x0000000235357223 */ /* 0x000fca0000000004 */
[----:B------:R0:W-:Y:S05]  /*ee10*/  @P3 STG.E desc[UR36][R8.64+0xe4], R53 ;  /* 0x0000e43508003986 */ /* 0x0001ea000c101924 */
[----:B------:R-:W-:Y:S05]  /*ee20*/  @!P2 BRA `(.L_x_341) ;  /* 0x000000000004a947 */ /* 0x000fea0003800000 */
[----:B------:R0:W5:Y:S02]  /*ee30*/  LDG.E.LTC128B R3, desc[UR36][R12.64+0xe0] ;  /* 0x0000e0240c037981 */ /* 0x000164000c1e1920 */
.L_x_341:
[----:B------:R-:W-:Y:S05]  /*ee40*/  BSYNC B1 ;  /* 0x0000000000017941 */ /* 0x000fea0003800000 */
.L_x_340:
        /* <DEDUP_REMOVED lines=9> */
.L_x_343:
[----:B------:R-:W-:Y:S05]  /*eee0*/  BSYNC B1 ;  /* 0x0000000000017941 */ /* 0x000fea0003800000 */
.L_x_342:
        /* <DEDUP_REMOVED lines=9> */
.L_x_345:
[----:B------:R-:W-:Y:S05]  /*ef80*/  BSYNC B1 ;  /* 0x0000000000017941 */ /* 0x000fea0003800000 */
.L_x_344:
[----:B0----5:R-:W-:Y:S01]  /*ef90*/  FMUL R5, R3, R16 ;  /* 0x0000001003057220 */ /* 0x021fe20000400000 */
[----:B------:R-:W-:Y:S01]  /*efa0*/  ISETP.GT.AND P3, PT, R0, 0x41, P0 ;  /* 0x000000410000780c */ /* 0x000fe20000764270 */
[----:B------:R-:W-:Y:S02]  /*efb0*/  BSSY B1, `(.L_x_346) ;  /* 0x0000005000017945 */ /* 0x000fe40003800000 */
[----:B------:R-:W-:-:S05]  /*efc0*/  FFMA R5, R56, R2, R5 ;  /* 0x0000000238057223 */ /* 0x000fca0000000005 */
[----:B------:R0:W-:Y:S05]  /*efd0*/  @P2 STG.E desc[UR36][R8.64+0x100], R5 ;  /* 0x0001000508002986 */ /* 0x0001ea000c101924 */
[----:B------:R-:W-:Y:S05]  /*efe0*/  @!P3 BRA `(.L_x_347) ;  /* 0x000000000004b947 */ /* 0x000fea0003800000 */
[----:B------:R0:W5:Y:S02]  /*eff0*/  LDG.E.LTC128B R3, desc[UR36][R6.64+0x104] ;  /* 0x0001042406037981 */ /* 0x000164000c1e1920 */
.L_x_347:
[----:B------:R-:W-:Y:S05]  /*f000*/  BSYNC B1 ;  /* 0x0000000000017941 */ /* 0x000fea0003800000 */
.L_x_346:
[----:B-----5:R-:W-:Y:S01]  /*f010*/  FMUL R4, R3, R16 ;  /* 0x0000001003047220 */ /* 0x020fe20000400000 */
[----:B------:R-:W-:Y:S01]  /*f020*/  ISETP.GT.AND P2, PT, R0, 0x40, P1 ;  /* 0x000000400000780c */ /* 0x000fe20000f44270 */
[----:B------:R-:W-:Y:S02]  /*f030*/  BSSY B1, `(.L_x_348) ;  /* 0x0000005000017945 */ /* 0x000fe40003800000 */
[----:B------:R-:W-:-:S05]  /*f040*/  FFMA R57, R57, R2, R4 ;  /* 0x0000000239397223 */ /* 0x000fca0000000004 */
[----:B------:R0:W-:Y:S05]  /*f050*/  @P3 STG.E desc[UR36][R8.64+0x104], R57 ;  /* 0x0001043908003986 */ /* 0x0001ea000c101924 */
[----:B------:R-:W-:Y:S05]  /*f060*/  @!P2 BRA `(.L_x_349) ;  /* 0x000000000004a947 */ /* 0x000fea0003800000 */
[----:B------:R0:W5:Y:S02]  /*f070*/  LDG.E.LTC128B R3, desc[UR36][R12.64+0x100] ;  /* 0x000100240c037981 */ /* 0x000164000c1e1920 */
.L_x_349:
[----:B------:R-:W-:Y:S05]  /*f080*/  BSYNC B1 ;  /* 0x0000000000017941 */ /* 0x000fea0003800000 */
.L_x_348:
        /* <DEDUP_REMOVED lines=9> */
.L_x_351:
[----:B------:R-:W-:Y:S05]  /*f120*/  BSYNC B1 ;  /* 0x0000000000017941 */ /* 0x000fea0003800000 */
.L_x_350:
        /* <DEDUP_REMOVED lines=9> */
.L_x_353:
[----:B------:R-:W-:Y:S05]  /*f1c0*/  BSYNC B1 ;  /* 0x0000000000017941 */ /* 0x000fea0003800000 */
.L_x_352:
[----:B0----5:R-:W-:Y:S01]  /*f1d0*/  FMUL R5, R3, R16 ;  /* 0x0000001003057220 */ /* 0x021fe20000400000 */
[----:B------:R-:W-:Y:S01]  /*f1e0*/  ISETP.GT.AND P3, PT, R0, 0x49, P0 ;  /* 0x000000490000780c */ /* 0x000fe20000764270 */
[----:B------:R-:W-:Y:S02]  /*f1f0*/  BSSY B1, `(.L_x_354) ;  /* 0x0000005000017945 */ /* 0x000fe40003800000 */
[----:B------:R-:W-:-:S05]  /*f200*/  FFMA R5, R60, R2, R5 ;  /* 0x000000023c057223 */ /* 0x000fca0000000005 */
[----:B------:R0:W-:Y:S05]  /*f210*/  @P2 STG.E desc[UR36][R8.64+0x120], R5 ;  /* 0x0001200508002986 */ /* 0x0001ea000c101924 */
[----:B------:R-:W-:Y:S05]  /*f220*/  @!P3 BRA `(.L_x_355) ;  /* 0x000000000004b947 */ /* 0x000fea0003800000 */
[----:B------:R0:W5:Y:S02]  /*f230*/  LDG.E.LTC128B R3, desc[UR36][R6.64+0x124] ;  /* 0x0001242406037981 */ /* 0x000164000c1e1920 */
.L_x_355:
[----:B------:R-:W-:Y:S05]  /*f240*/  BSYNC B1 ;  /* 0x0000000000017941 */ /* 0x000fea0003800000 */
.L_x_354:
[----:B-----5:R-:W-:Y:S01]  /*f250*/  FMUL R4, R3, R16 ;  /* 0x0000001003047220 */ /* 0x020fe20000400000 */
[----:B------:R-:W-:Y:S01]  /*f260*/  ISETP.GT.AND P2, PT, R0, 0x48, P1 ;  /* 0x000000480000780c */ /* 0x000fe20000f44270 */
[----:B------:R-:W-:Y:S02]  /*f270*/  BSSY B1, `(.L_x_356) ;  /* 0x0000005000017945 */ /* 0x000fe40003800000 */
[----:B------:R-:W-:-:S05]  /*f280*/  FFMA R61, R61, R2, R4 ;  /* 0x000000023d3d7223 */ /* 0x000fca0000000004 */
[----:B------:R0:W-:Y:S05]  /*f290*/  @P3 STG.E desc[UR36][R8.64+0x124], R61 ;  /* 0x0001243d08003986 */ /* 0x0001ea000c101924 */
[----:B------:R-:W-:Y:S05]  /*f2a0*/  @!P2 BRA `(.L_x_357) ;  /* 0x000000000004a947 */ /* 0x000fea0003800000 */
[----:B------:R0:W5:Y:S02]  /*f2b0*/  LDG.E.LTC128B R3, desc[UR36][R12.64+0x120] ;  /* 0x000120240c037981 */ /* 0x000164000c1e1920 */
.L_x_357:
[----:B------:R-:W-:Y:S05]  /*f2c0*/  BSYNC B1 ;  /* 0x0000000000017941 */ /* 0x000fea0003800000 */
.L_x_356:
        /* <DEDUP_REMOVED lines=9> */
.L_x_359:
[----:B------:R-:W-:Y:S05]  /*f360*/  BSYNC B1 ;  /* 0x0000000000017941 */ /* 0x000fea0003800000 */
.L_x_358:
        /* <DEDUP_REMOVED lines=9> */
.L_x_361:
[----:B------:R-:W-:Y:S05]  /*f400*/  BSYNC B1 ;  /* 0x0000000000017941 */ /* 0x000fea0003800000 */
.L_x_360:
[----:B0----5:R-:W-:Y:S01]  /*f410*/  FMUL R5, R3, R16 ;  /* 0x0000001003057220 */ /* 0x021fe20000400000 */
[----:B------:R-:W-:Y:S01]  /*f420*/  ISETP.GT.AND P3, PT, R0, 0x51, P0 ;  /* 0x000000510000780c */ /* 0x000fe20000764270 */
[----:B------:R-:W-:Y:S02]  /*f430*/  BSSY B1, `(.L_x_362) ;  /* 0x0000005000017945 */ /* 0x000fe40003800000 */
[----:B------:R-:W-:-:S05]  /*f440*/  FFMA R5, R64, R2, R5 ;  /* 0x0000000240057223 */ /* 0x000fca0000000005 */
[----:B------:R0:W-:Y:S05]  /*f450*/  @P2 STG.E desc[UR36][R8.64+0x140], R5 ;  /* 0x0001400508002986 */ /* 0x0001ea000c101924 */
[----:B------:R-:W-:Y:S05]  /*f460*/  @!P3 BRA `(.L_x_363) ;  /* 0x000000000004b947 */ /* 0x000fea0003800000 */
[----:B------:R0:W5:Y:S02]  /*f470*/  LDG.E.LTC128B R3, desc[UR36][R6.64+0x144] ;  /* 0x0001442406037981 */ /* 0x000164000c1e1920 */
.L_x_363:
[----:B------:R-:W-:Y:S05]  /*f480*/  BSYNC B1 ;  /* 0x0000000000017941 */ /* 0x000fea0003800000 */
.L_x_362:
[----:B-----5:R-:W-:Y:S01]  /*f490*/  FMUL R4, R3, R16 ;  /* 0x0000001003047220 */ /* 0x020fe20000400000 */
[----:B------:R-:W-:Y:S01]  /*f4a0*/  ISETP.GT.AND P2, PT, R0, 0x50, P1 ;  /* 0x000000500000780c */ /* 0x000fe20000f44270 */
[----:B------:R-:W-:Y:S02]  /*f4b0*/  BSSY B1, `(.L_x_364) ;  /* 0x0000005000017945 */ /* 0x000fe40003800000 */
[----:B------:R-:W-:-:S05]  /*f4c0*/  FFMA R65, R65, R2, R4 ;  /* 0x0000000241417223 */ /* 0x000fca0000000004 */
[----:B------:R0:W-:Y:S05]  /*f4d0*/  @P3 STG.E desc[UR36][R8.64+0x144], R65 ;  /* 0x0001444108003986 */ /* 0x0001ea000c101924 */
[----:B------:R-:W-:Y:S05]  /*f4e0*/  @!P2 BRA `(.L_x_365) ;  /* 0x000000000004a947 */ /* 0x000fea0003800000 */
[----:B------:R0:W5:Y:S02]  /*f4f0*/  LDG.E.LTC128B R3, desc[UR36][R12.64+0x140] ;  /* 0x000140240c037981 */ /* 0x000164000c1e1920 */
.L_x_365:
[----:B------:R-:W-:Y:S05]  /*f500*/  BSYNC B1 ;  /* 0x0000000000017941 */ /* 0x000fea0003800000 */
.L_x_364:
        /* <DEDUP_REMOVED lines=9> */
.L_x_367:
[----:B------:R-:W-:Y:S05]  /*f5a0*/  BSYNC B1 ;  /* 0x0000000000017941 */ /* 0x000fea0003800000 */
.L_x_366:
        /* <DEDUP_REMOVED lines=9> */
.L_x_369:
[----:B------:R-:W-:Y:S05]  /*f640*/  BSYNC B1 ;  /* 0x0000000000017941 */ /* 0x000fea0003800000 */
.L_x_368:
[----:B0----5:R-:W-:Y:S01]  /*f650*/  FMUL R5, R3, R16 ;  /* 0x0000001003057220 */ /* 0x021fe20000400000 */
[----:B------:R-:W-:Y:S01]  /*f660*/  ISETP.GT.AND P3, PT, R0, 0x59, P0 ;  /* 0x000000590000780c */ /* 0x000fe20000764270 */
[----:B------:R-:W-:Y:S02]  /*f670*/  BSSY B1, `(.L_x_370) ;  /* 0x0000005000017945 */ /* 0x000fe40003800000 */
[----:B------:R-:W-:-:S05]  /*f680*/  FFMA R5, R68, R2, R5 ;  /* 0x0000000244057223 */ /* 0x000fca0000000005 */
[----:B------:R0:W-:Y:S05]  /*f690*/  @P2 STG.E desc[UR36][R8.64+0x160], R5 ;  /* 0x0001600508002986 */ /* 0x0001ea000c101924 */
[----:B------:R-:W-:Y:S05]  /*f6a0*/  @!P3 BRA `(.L_x_371) ;  /* 0x000000000004b947 */ /* 0x000fea0003800000 */
[----:B------:R0:W5:Y:S02]  /*f6b0*/  LDG.E.LTC128B R3, desc[UR36][R6.64+0x164] ;  /* 0x0001642406037981 */ /* 0x000164000c1e1920 */
.L_x_371:
[----:B------:R-:W-:Y:S05]  /*f6c0*/  BSYNC B1 ;  /* 0x0000000000017941 */ /* 0x000fea0003800000 */
.L_x_370:
[----:B-----5:R-:W-:Y:S01]  /*f6d0*/  FMUL R4, R3, R16 ;  /* 0x0000001003047220 */ /* 0x020fe20000400000 */
[----:B------:R-:W-:Y:S01]  /*f6e0*/  ISETP.GT.AND P2, PT, R0, 0x58, P1 ;  /* 0x000000580000780c */ /* 0x000fe20000f44270 */
[----:B------:R-:W-:Y:S02]  /*f6f0*/  BSSY B1, `(.L_x_372) ;  /* 0x0000005000017945 */ /* 0x000fe40003800000 */
[----:B------:R-:W-:-:S05]  /*f700*/  FFMA R69, R69, R2, R4 ;  /* 0x0000000245457223 */ /* 0x000fca0000000004 */
[----:B------:R0:W-:Y:S05]  /*f710*/  @P3 STG.E desc[UR36][R8.64+0x164], R69 ;  /* 0x0001644508003986 */ /* 0x0001ea000c101924 */
[----:B------:R-:W-:Y:S05]  /*f720*/  @!P2 BRA `(.L_x_373) ;  /* 0x000000000004a947 */ /* 0x000fea0003800000 */
[----:B------:R0:W5:Y:S02]  /*f730*/  LDG.E.LTC128B R3, desc[UR36][R12.64+0x160] ;  /* 0x000160240c037981 */ /* 0x000164000c1e1920 */
.L_x_373:
[----:B------:R-:W-:Y:S05]  /*f740*/  BSYNC B1 ;  /* 0x0000000000017941 */ /* 0x000fea0003800000 */
.L_x_372:
        /* <DEDUP_REMOVED lines=9> */
.L_x_375:
[----:B------:R-:W-:Y:S05]  /*f7e0*/  BSYNC B1 ;  /* 0x0000000000017941 */ /* 0x000fea0003800000 */
.L_x_374:
        /* <DEDUP_REMOVED lines=9> */
.L_x_377:
[----:B------:R-:W-:Y:S05]  /*f880*/  BSYNC B1 ;  /* 0x0000000000017941 */ /* 0x000fea0003800000 */
.L_x_376:
[----:B0----5:R-:W-:Y:S01]  /*f890*/  FMUL R5, R3, R16 ;  /* 0x0000001003057220 */ /* 0x021fe20000400000 */
[----:B------:R-:W-:Y:S01]  /*f8a0*/  ISETP.GT.AND P3, PT, R0, 0x61, P0 ;  /* 0x000000610000780c */ /* 0x000fe20000764270 */
[----:B------:R-:W-:Y:S02]  /*f8b0*/  BSSY B1, `(.L_x_378) ;  /* 0x0000005000017945 */ /* 0x000fe40003800000 */
[----:B------:R-:W-:-:S05]  /*f8c0*/  FFMA R5, R72, R2, R5 ;  /* 0x0000000248057223 */ /* 0x000fca0000000005 */
[----:B------:R0:W-:Y:S05]  /*f8d0*/  @P2 STG.E desc[UR36][R8.64+0x180], R5 ;  /* 0x0001800508002986 */ /* 0x0001ea000c101924 */
[----:B------:R-:W-:Y:S05]  /*f8e0*/  @!P3 BRA `(.L_x_379) ;  /* 0x000000000004b947 */ /* 0x000fea0003800000 */
[----:B------:R0:W5:Y:S02]  /*f8f0*/  LDG.E.LTC128B R3, desc[UR36][R6.64+0x184] ;  /* 0x0001842406037981 */ /* 0x000164000c1e1920 */
.L_x_379:
[----:B------:R-:W-:Y:S05]  /*f900*/  BSYNC B1 ;  /* 0x0000000000017941 */ /* 0x000fea0003800000 */
.L_x_378:
[----:B-----5:R-:W-:Y:S01]  /*f910*/  FMUL R4, R3, R16 ;  /* 0x0000001003047220 */ /* 0x020fe20000400000 */
[----:B------:R-:W-:Y:S01]  /*f920*/  ISETP.GT.AND P2, PT, R0, 0x60, P1 ;  /* 0x000000600000780c */ /* 0x000fe20000f44270 */
[----:B------:R-:W-:Y:S02]  /*f930*/  BSSY B1, `(.L_x_380) ;  /* 0x0000005000017945 */ /* 0x000fe40003800000 */
[----:B------:R-:W-:-:S05]  /*f940*/  FFMA R73, R73, R2, R4 ;  /* 0x0000000249497223 */ /* 0x000fca0000000004 */
[----:B------:R0:W-:Y:S05]  /*f950*/  @P3 STG.E desc[UR36][R8.64+0x184], R73 ;  /* 0x0001844908003986 */ /* 0x0001ea000c101924 */
[----:B------:R-:W-:Y:S05]  /*f960*/  @!P2 BRA `(.L_x_381) ;  /* 0x000000000004a947 */ /* 0x000fea0003800000 */
[----:B------:R0:W5:Y:S02]  /*f970*/  LDG.E.LTC128B R3, desc[UR36][R12.64+0x180] ;  /* 0x000180240c037981 */ /* 0x000164000c1e1920 */
.L_x_381:
[----:B------:R-:W-:Y:S05]  /*f980*/  BSYNC B1 ;  /* 0x0000000000017941 */ /* 0x000fea0003800000 */
.L_x_380:
        /* <DEDUP_REMOVED lines=9> */
.L_x_383:
[----:B------:R-:W-:Y:S05]  /*fa20*/  BSYNC B1 ;  /* 0x0000000000017941 */ /* 0x000fea0003800000 */
.L_x_382:
        /* <DEDUP_REMOVED lines=9> */
.L_x_385:
[----:B------:R-:W-:Y:S05]  /*fac0*/  BSYNC B1 ;  /* 0x0000000000017941 */ /* 0x000fea0003800000 */
.L_x_384:
[----:B0----5:R-:W-:Y:S01]  /*fad0*/  FMUL R5, R3, R16 ;  /* 0x0000001003057220 */ /* 0x021fe20000400000 */
[----:B------:R-:W-:Y:S01]  /*fae0*/  ISETP.GT.AND P3, PT, R0, 0x69, P0 ;  /* 0x000000690000780c */ /* 0x000fe20000764270 */
[----:B------:R-:W-:Y:S02]  /*faf0*/  BSSY B1, `(.L_x_386) ;  /* 0x0000005000017945 */ /* 0x000fe40003800000 */
[----:B------:R-:W-:-:S05]  /*fb00*/  FFMA R5, R76, R2, R5 ;  /* 0x000000024c057223 */ /* 0x000fca0000000005 */
[----:B------:R0:W-:Y:S05]  /*fb10*/  @P2 STG.E desc[UR36][R8.64+0x1a0], R5 ;  /* 0x0001a00508002986 */ /* 0x0001ea000c101924 */
[----:B------:R-:W-:Y:S05]  /*fb20*/  @!P3 BRA `(.L_x_387) ;  /* 0x000000000004b947 */ /* 0x000fea0003800000 */
[----:B------:R0:W5:Y:S02]  /*fb30*/  LDG.E.LTC128B R3, desc[UR36][R6.64+0x1a4] ;  /* 0x0001a42406037981 */ /* 0x000164000c1e1920 */
.L_x_387:
[----:B------:R-:W-:Y:S05]  /*fb40*/  BSYNC B1 ;  /* 0x0000000000017941 */ /* 0x000fea0003800000 */
.L_x_386:
[----:B-----5:R-:W-:Y:S01]  /*fb50*/  FMUL R4, R3, R16 ;  /* 0x0000001003047220 */ /* 0x020fe20000400000 */
[----:B------:R-:W-:Y:S01]  /*fb60*/  ISETP.GT.AND P2, PT, R0, 0x68, P1 ;  /* 0x000000680000780c */ /* 0x000fe20000f44270 */
[----:B------:R-:W-:Y:S02]  /*fb70*/  BSSY B1, `(.L_x_388) ;  /* 0x0000005000017945 */ /* 0x000fe40003800000 */
[----:B------:R-:W-:-:S05]  /*fb80*/  FFMA R77, R77, R2, R4 ;  /* 0x000000024d4d7223 */ /* 0x000fca0000000004 */
[----:B------:R0:W-:Y:S05]  /*fb90*/  @P3 STG.E desc[UR36][R8.64+0x1a4], R77 ;  /* 0x0001a44d08003986 */ /* 0x0001ea000c101924 */
[----:B------:R-:W-:Y:S05]  /*fba0*/  @!P2 BRA `(.L_x_389) ;  /* 0x000000000004a947 */ /* 0x000fea0003800000 */
[----:B------:R0:W5:Y:S02]  /*fbb0*/  LDG.E.LTC128B R3, desc[UR36][R12.64+0x1a0] ;  /* 0x0001a0240c037981 */ /* 0x000164000c1e1920 */
.L_x_389:
[----:B------:R-:W-:Y:S05]  /*fbc0*/  BSYNC B1 ;  /* 0x0000000000017941 */ /* 0x000fea0003800000 */
.L_x_388:
        /* <DEDUP_REMOVED lines=9> */
.L_x_391:
[----:B------:R-:W-:Y:S05]  /*fc60*/  BSYNC B1 ;  /* 0x0000000000017941 */ /* 0x000fea0003800000 */
.L_x_390:
        /* <DEDUP_REMOVED lines=9> */
.L_x_393:
[----:B------:R-:W-:Y:S05]  /*fd00*/  BSYNC B1 ;  /* 0x0000000000017941 */ /* 0x000fea0003800000 */
.L_x_392:
[----:B0----5:R-:W-:Y:S01]  /*fd10*/  FMUL R5, R3, R16 ;  /* 0x0000001003057220 */ /* 0x021fe20000400000 */
[----:B------:R-:W-:Y:S01]  /*fd20*/  ISETP.GT.AND P3, PT, R0, 0x71, P0 ;  /* 0x000000710000780c */ /* 0x000fe20000764270 */
[----:B------:R-:W-:Y:S02]  /*fd30*/  BSSY B1, `(.L_x_394) ;  /* 0x0000005000017945 */ /* 0x000fe40003800000 */
[----:B------:R-:W-:-:S05]  /*fd40*/  FFMA R5, R80, R2, R5 ;  /* 0x0000000250057223 */ /* 0x000fca0000000005 */
[----:B------:R0:W-:Y:S05]  /*fd50*/  @P2 STG.E desc[UR36][R8.64+0x1c0], R5 ;  /* 0x0001c00508002986 */ /* 0x0001ea000c101924 */
[----:B------:R-:W-:Y:S05]  /*fd60*/  @!P3 BRA `(.L_x_395) ;  /* 0x000000000004b947 */ /* 0x000fea0003800000 */
[----:B------:R0:W5:Y:S02]  /*fd70*/  LDG.E.LTC128B R3, desc[UR36][R6.64+0x1c4] ;  /* 0x0001c42406037981 */ /* 0x000164000c1e1920 */
.L_x_395:
[----:B------:R-:W-:Y:S05]  /*fd80*/  BSYNC B1 ;  /* 0x0000000000017941 */ /* 0x000fea0003800000 */
.L_x_394:
[----:B-----5:R-:W-:Y:S01]  /*fd90*/  FMUL R4, R3, R16 ;  /* 0x0000001003047220 */ /* 0x020fe20000400000 */
[----:B------:R-:W-:Y:S01]  /*fda0*/  ISETP.GT.AND P2, PT, R0, 0x70, P1 ;  /* 0x000000700000780c */ /* 0x000fe20000f44270 */
[----:B------:R-:W-:Y:S02]  /*fdb0*/  BSSY B1, `(.L_x_396) ;  /* 0x0000005000017945 */ /* 0x000fe40003800000 */
[----:B------:R-:W-:-:S05]  /*fdc0*/  FFMA R81, R81, R2, R4 ;  /* 0x0000000251517223 */ /* 0x000fca0000000004 */
[----:B------:R0:W-:Y:S05]  /*fdd0*/  @P3 STG.E desc[UR36][R8.64+0x1c4], R81 ;  /* 0x0001c45108003986 */ /* 0x0001ea000c101924 */
[----:B------:R-:W-:Y:S05]  /*fde0*/  @!P2 BRA `(.L_x_397) ;  /* 0x000000000004a947 */ /* 0x000fea0003800000 */
[----:B------:R0:W5:Y:S02]  /*fdf0*/  LDG.E.LTC128B R3, desc[UR36][R12.64+0x1c0] ;  /* 0x0001c0240c037981 */ /* 0x000164000c1e1920 */
.L_x_397:
[----:B------:R-:W-:Y:S05]  /*fe00*/  BSYNC B1 ;  /* 0x0000000000017941 */ /* 0x000fea0003800000 */
.L_x_396:
        /* <DEDUP_REMOVED lines=9> */
.L_x_399:
[----:B------:R-:W-:Y:S05]  /*fea0*/  BSYNC B1 ;  /* 0x0000000000017941 */ /* 0x000fea0003800000 */
.L_x_398:
        /* <DEDUP_REMOVED lines=9> */
.L_x_401:
[----:B------:R-:W-:Y:S05]  /*ff40*/  BSYNC B1 ;  /* 0x0000000000017941 */ /* 0x000fea0003800000 */
.L_x_400:
[----:B0----5:R-:W-:Y:S01]  /*ff50*/  FMUL R5, R3, R16 ;  /* 0x0000001003057220 */ /* 0x021fe20000400000 */
[----:B------:R-:W-:Y:S01]  /*ff60*/  ISETP.GT.AND P3, PT, R0, 0x79, P0 ;  /* 0x000000790000780c */ /* 0x000fe20000764270 */
[----:B------:R-:W-:Y:S02]  /*ff70*/  BSSY B1, `(.L_x_402) ;  /* 0x0000005000017945 */ /* 0x000fe40003800000 */
[----:B------:R-:W-:-:S05]  /*ff80*/  FFMA R5, R84, R2, R5 ;  /* 0x0000000254057223 */ /* 0x000fca0000000005 */
[----:B------:R0:W-:Y:S05]  /*ff90*/  @P2 STG.E desc[UR36][R8.64+0x1e0], R5 ;  /* 0x0001e00508002986 */ /* 0x0001ea000c101924 */
[----:B------:R-:W-:Y:S05]  /*ffa0*/  @!P3 BRA `(.L_x_403) ;  /* 0x000000000004b947 */ /* 0x000fea0003800000 */
[----:B------:R0:W5:Y:S02]  /*ffb0*/  LDG.E.LTC128B R3, desc[UR36][R6.64+0x1e4] ;  /* 0x0001e42406037981 */ /* 0x000164000c1e1920 */
.L_x_403:
[----:B------:R-:W-:Y:S05]  /*ffc0*/  BSYNC B1 ;  /* 0x0000000000017941 */ /* 0x000fea0003800000 */
.L_x_402:
[----:B-----5:R-:W-:Y:S01]  /*ffd0*/  FMUL R4, R3, R16 ;  /* 0x0000001003047220 */ /* 0x020fe20000400000 */
[----:B------:R-:W-:Y:S01]  /*ffe0*/  ISETP.GT.AND P2, PT, R0, 0x78, P1 ;  /* 0x000000780000780c */ /* 0x000fe20000f44270 */
[----:B------:R-:W-:Y:S02]  /*fff0*/  BSSY B1, `(.L_x_404) ;  /* 0x0000005000017945 */ /* 0x000fe40003800000 */
[----:B------:R-:W-:-:S05]  /*10000*/  FFMA R85, R85, R2, R4 ;  /* 0x0000000255557223 */ /* 0x000fca0000000004 */
[----:B------:R0:W-:Y:S05]  /*10010*/  @P3 STG.E desc[UR36][R8.64+0x1e4], R85 ;  /* 0x0001e45508003986 */ /* 0x0001ea000c101924 */
[----:B------:R-:W-:Y:S05]  /*10020*/  @!P2 BRA `(.L_x_405) ;  /* 0x000000000004a947 */ /* 0x000fea0003800000 */
[----:B------:R0:W5:Y:S02]  /*10030*/  LDG.E.LTC128B R3, desc[UR36][R12.64+0x1e0] ;  /* 0x0001e0240c037981 */ /* 0x000164000c1e1920 */
.L_x_405:
[----:B------:R-:W-:Y:S05]  /*10040*/  BSYNC B1 ;  /* 0x0000000000017941 */ /* 0x000fea0003800000 */
.L_x_404:
        /* <DEDUP_REMOVED lines=9> */
.L_x_407:
[----:B------:R-:W-:Y:S05]  /*100e0*/  BSYNC B1 ;  /* 0x0000000000017941 */ /* 0x000fea0003800000 */
.L_x_406:
        /* <DEDUP_REMOVED lines=9> */
.L_x_409:
[----:B------:R-:W-:Y:S05]  /*10180*/  BSYNC B1 ;  /* 0x0000000000017941 */ /* 0x000fea0003800000 */
.L_x_408:
[----:B0----5:R-:W-:Y:S01]  /*10190*/  FMUL R5, R3, R16 ;  /* 0x0000001003057220 */ /* 0x021fe20000400000 */
[----:B------:R-:W-:Y:S01]  /*101a0*/  ISETP.GT.AND P3, PT, R0, 0x81, P0 ;  /* 0x000000810000780c */ /* 0x000fe20000764270 */
[----:B------:R-:W-:Y:S02]  /*101b0*/  BSSY B1, `(.L_x_410) ;  /* 0x0000005000017945 */ /* 0x000fe40003800000 */
[----:B------:R-:W-:-:S05]  /*101c0*/  FFMA R5, R88, R2, R5 ;  /* 0x0000000258057223 */ /* 0x000fca0000000005 */
[----:B------:R0:W-:Y:S05]  /*101d0*/  @P2 STG.E desc[UR36][R8.64+0x200], R5 ;  /* 0x0002000508002986 */ /* 0x0001ea000c101924 */
[----:B------:R-:W-:Y:S05]  /*101e0*/  @!P3 BRA `(.L_x_411) ;  /* 0x000000000004b947 */ /* 0x000fea0003800000 */
[----:B------:R0:W5:Y:S02]  /*101f0*/  LDG.E.LTC128B R3, desc[UR36][R6.64+0x204] ;  /* 0x0002042406037981 */ /* 0x000164000c1e1920 */
.L_x_411:
[----:B------:R-:W-:Y:S05]  /*10200*/  BSYNC B1 ;  /* 0x0000000000017941 */ /* 0x000fea0003800000 */
.L_x_410:
[----:B-----5:R-:W-:Y:S01]  /*10210*/  FMUL R4, R3, R16 ;  /* 0x0000001003047220 */ /* 0x020fe20000400000 */
[----:B------:R-:W-:Y:S01]  /*10220*/  ISETP.GT.AND P2, PT, R0, 0x80, P1 ;  /* 0x000000800000780c */ /* 0x000fe20000f44270 */
[----:B------:R-:W-:Y:S02]  /*10230*/  BSSY B1, `(.L_x_412) ;  /* 0x0000005000017945 */ /* 0x000fe40003800000 */
[----:B------:R-:W-:-:S05]  /*10240*/  FFMA R89, R89, R2, R4 ;  /* 0x0000000259597223 */ /* 0x000fca0000000004 */
[----:B------:R0:W-:Y:S05]  /*10250*/  @P3 STG.E desc[UR36][R8.64+0x204], R89 ;  /* 0x0002045908003986 */ /* 0x0001ea000c101924 */
[----:B------:R-:W-:Y:S05]  /*10260*/  @!P2 BRA `(.L_x_413) ;  /* 0x000000000004a947 */ /* 0x000fea0003800000 */
[----:B------:R0:W5:Y:S02]  /*10270*/  LDG.E.LTC128B R3, desc[UR36][R12.64+0x200] ;  /* 0x000200240c037981 */ /* 0x000164000c1e1920 */
.L_x_413:
[----:B------:R-:W-:Y:S05]  /*10280*/  BSYNC B1 ;  /* 0x0000000000017941 */ /* 0x000fea0003800000 */
.L_x_412:
        /* <DEDUP_REMOVED lines=9> */
.L_x_415:
[----:B------:R-:W-:Y:S05]  /*10320*/  BSYNC B1 ;  /* 0x0000000000017941 */ /* 0x000fea0003800000 */
.L_x_414:
        /* <DEDUP_REMOVED lines=9> */
.L_x_417:
[----:B------:R-:W-:Y:S05]  /*103c0*/  BSYNC B1 ;  /* 0x0000000000017941 */ /* 0x000fea0003800000 */
.L_x_416:
[----:B0----5:R-:W-:Y:S01]  /*103d0*/  FMUL R5, R3, R16 ;  /* 0x0000001003057220 */ /* 0x021fe20000400000 */
[----:B------:R-:W-:Y:S01]  /*103e0*/  ISETP.GT.AND P3, PT, R0, 0x89, P0 ;  /* 0x000000890000780c */ /* 0x000fe20000764270 */
[----:B------:R-:W-:Y:S02]  /*103f0*/  BSSY B1, `(.L_x_418) ;  /* 0x0000005000017945 */ /* 0x000fe40003800000 */
[----:B------:R-:W-:-:S05]  /*10400*/  FFMA R5, R92, R2, R5 ;  /* 0x000000025c057223 */ /* 0x000fca0000000005 */
[----:B------:R0:W-:Y:S05]  /*10410*/  @P2 STG.E desc[UR36][R8.64+0x220], R5 ;  /* 0x0002200508002986 */ /* 0x0001ea000c101924 */
[----:B------:R-:W-:Y:S05]  /*10420*/  @!P3 BRA `(.L_x_419) ;  /* 0x000000000004b947 */ /* 0x000fea0003800000 */
[----:B------:R0:W5:Y:S02]  /*10430*/  LDG.E.LTC128B R3, desc[UR36][R6.64+0x224] ;  /* 0x0002242406037981 */ /* 0x000164000c1e1920 */
.L_x_419:
[----:B------:R-:W-:Y:S05]  /*10440*/  BSYNC B1 ;  /* 0x0000000000017941 */ /* 0x000fea0003800000 */
.L_x_418:
[----:B-----5:R-:W-:Y:S01]  /*10450*/  FMUL R4, R3, R16 ;  /* 0x0000001003047220 */ /* 0x020fe20000400000 */
[----:B------:R-:W-:Y:S01]  /*10460*/  ISETP.GT.AND P2, PT, R0, 0x88, P1 ;  /* 0x000000880000780c */ /* 0x000fe20000f44270 */
[----:B------:R-:W-:Y:S02]  /*10470*/  BSSY B1, `(.L_x_420) ;  /* 0x0000005000017945 */ /* 0x000fe40003800000 */
[----:B------:R-:W-:-:S05]  /*10480*/  FFMA R93, R93, R2, R4 ;  /* 0x000000025d5d7223 */ /* 0x000fca0000000004 */
[----:B------:R0:W-:Y:S05]  /*10490*/  @P3 STG.E desc[UR36][R8.64+0x224], R93 ;  /* 0x0002245d08003986 */ /* 0x0001ea000c101924 */
[----:B------:R-:W-:Y:S05]  /*104a0*/  @!P2 BRA `(.L_x_421) ;  /* 0x000000000004a947 */ /* 0x000fea0003800000 */
[----:B------:R0:W5:Y:S02]  /*104b0*/  LDG.E.LTC128B R3, desc[UR36][R12.64+0x220] ;  /* 0x000220240c037981 */ /* 0x000164000c1e1920 */
.L_x_421:
[----:B------:R-:W-:Y:S05]  /*104c0*/  BSYNC B1 ;  /* 0x0000000000017941 */ /* 0x000fea0003800000 */
.L_x_420:
        /* <DEDUP_REMOVED lines=9> */
.L_x_423:
[----:B------:R-:W-:Y:S05]  /*10560*/  BSYNC B1 ;  /* 0x0000000000017941 */ /* 0x000fea0003800000 */
.L_x_422:
        /* <DEDUP_REMOVED lines=9> */
.L_x_425:
[----:B------:R-:W-:Y:S05]  /*10600*/  BSYNC B1 ;  /* 0x0000000000017941 */ /* 0x000fea0003800000 */
.L_x_424:
[----:B0----5:R-:W-:Y:S01]  /*10610*/  FMUL R5, R3, R16 ;  /* 0x0000001003057220 */ /* 0x021fe20000400000 */
[----:B------:R-:W-:Y:S01]  /*10620*/  ISETP.GT.AND P3, PT, R0, 0x91, P0 ;  /* 0x000000910000780c */ /* 0x000fe20000764270 */
[----:B------:R-:W-:Y:S02]  /*10630*/  BSSY B1, `(.L_x_426) ;  /* 0x0000005000017945 */ /* 0x000fe40003800000 */
[----:B------:R-:W-:-:S05]  /*10640*/  FFMA R5, R96, R2, R5 ;  /* 0x0000000260057223 */ /* 0x000fca0000000005 */
[----:B------:R0:W-:Y:S05]  /*10650*/  @P2 STG.E desc[UR36][R8.64+0x240], R5 ;  /* 0x0002400508002986 */ /* 0x0001ea000c101924 */
[----:B------:R-:W-:Y:S05]  /*10660*/  @!P3 BRA `(.L_x_427) ;  /* 0x000000000004b947 */ /* 0x000fea0003800000 */
[----:B------:R0:W5:Y:S02]  /*10670*/  LDG.E.LTC128B R3, desc[UR36][R6.64+0x244] ;  /* 0x0002442406037981 */ /* 0x000164000c1e1920 */
.L_x_427:
[----:B------:R-:W-:Y:S05]  /*10680*/  BSYNC B1 ;  /* 0x0000000000017941 */ /* 0x000fea0003800000 */
.L_x_426:
[----:B-----5:R-:W-:Y:S01]  /*10690*/  FMUL R4, R3, R16 ;  /* 0x0000001003047220 */ /* 0x020fe20000400000 */
[----:B------:R-:W-:Y:S01]  /*106a0*/  ISETP.GT.AND P2, PT, R0, 0x90, P1 ;  /* 0x000000900000780c */ /* 0x000fe20000f44270 */
[----:B------:R-:W-:Y:S02]  /*106b0*/  BSSY B1, `(.L_x_428) ;  /* 0x0000005000017945 */ /* 0x000fe40003800000 */
[----:B------:R-:W-:-:S05]  /*106c0*/  FFMA R97, R97, R2, R4 ;  /* 0x0000000261617223 */ /* 0x000fca0000000004 */
[----:B------:R0:W-:Y:S05]  /*106d0*/  @P3 STG.E desc[UR36][R8.64+0x244], R97 ;  /* 0x0002446108003986 */ /* 0x0001ea000c101924 */
[----:B------:R-:W-:Y:S05]  /*106e0*/  @!P2 BRA `(.L_x_429) ;  /* 0x000000000004a947 */ /* 0x000fea0003800000 */
[----:B------:R0:W5:Y:S02]  /*106f0*/  LDG.E.LTC128B R3, desc[UR36][R12.64+0x240] ;  /* 0x000240240c037981 */ /* 0x000164000c1e1920 */
.L_x_429:
[----:B------:R-:W-:Y:S05]  /*10700*/  BSYNC B1 ;  /* 0x0000000000017941 */ /* 0x000fea0003800000 */
.L_x_428:
        /* <DEDUP_REMOVED lines=9> */
.L_x_431:
[----:B------:R-:W-:Y:S05]  /*107a0*/  BSYNC B1 ;  /* 0x0000000000017941 */ /* 0x000fea0003800000 */
.L_x_430:
        /* <DEDUP_REMOVED lines=9> */
.L_x_433:
[----:B------:R-:W-:Y:S05]  /*10840*/  BSYNC B1 ;  /* 0x0000000000017941 */ /* 0x000fea0003800000 */
.L_x_432:
[----:B0----5:R-:W-:Y:S01]  /*10850*/  FMUL R5, R3, R16 ;  /* 0x0000001003057220 */ /* 0x021fe20000400000 */
[----:B------:R-:W-:Y:S01]  /*10860*/  ISETP.GT.AND P3, PT, R0, 0x99, P0 ;  /* 0x000000990000780c */ /* 0x000fe20000764270 */
[----:B------:R-:W-:Y:S02]  /*10870*/  BSSY B1, `(.L_x_434) ;  /* 0x0000005000017945 */ /* 0x000fe40003800000 */
[----:B------:R-:W-:-:S05]  /*10880*/  FFMA R5, R100, R2, R5 ;  /* 0x0000000264057223 */ /* 0x000fca0000000005 */
[----:B------:R0:W-:Y:S05]  /*10890*/  @P2 STG.E desc[UR36][R8.64+0x260], R5 ;  /* 0x0002600508002986 */ /* 0x0001ea000c101924 */
[----:B------:R-:W-:Y:S05]  /*108a0*/  @!P3 BRA `(.L_x_435) ;  /* 0x000000000004b947 */ /* 0x000fea0003800000 */
[----:B------:R0:W5:Y:S02]  /*108b0*/  LDG.E.LTC128B R3, desc[UR36][R6.64+0x264] ;  /* 0x0002642406037981 */ /* 0x000164000c1e1920 */
.L_x_435:
[----:B------:R-:W-:Y:S05]  /*108c0*/  BSYNC B1 ;  /* 0x0000000000017941 */ /* 0x000fea0003800000 */
.L_x_434:
[----:B-----5:R-:W-:Y:S01]  /*108d0*/  FMUL R4, R3, R16 ;  /* 0x0000001003047220 */ /* 0x020fe20000400000 */
[----:B------:R-:W-:Y:S01]  /*108e0*/  ISETP.GT.AND P2, PT, R0, 0x98, P1 ;  /* 0x000000980000780c */ /* 0x000fe20000f44270 */
[----:B------:R-:W-:Y:S02]  /*108f0*/  BSSY B1, `(.L_x_436) ;  /* 0x0000005000017945 */ /* 0x000fe40003800000 */
[----:B------:R-:W-:-:S05]  /*10900*/  FFMA R101, R101, R2, R4 ;  /* 0x0000000265657223 */ /* 0x000fca0000000004 */
[----:B------:R0:W-:Y:S05]  /*10910*/  @P3 STG.E desc[UR36][R8.64+0x264], R101 ;  /* 0x0002646508003986 */ /* 0x0001ea000c101924 */
[----:B------:R-:W-:Y:S05]  /*10920*/  @!P2 BRA `(.L_x_437) ;  /* 0x000000000004a947 */ /* 0x000fea0003800000 */
[----:B------:R0:W5:Y:S02]  /*10930*/  LDG.E.LTC128B R3, desc[UR36][R12.64+0x260] ;  /* 0x000260240c037981 */ /* 0x000164000c1e1920 */
.L_x_437:
[----:B------:R-:W-:Y:S05]  /*10940*/  BSYNC B1 ;  /* 0x0000000000017941 */ /* 0x000fea0003800000 */
.L_x_436:
        /* <DEDUP_REMOVED lines=9> */
.L_x_439:
[----:B------:R-:W-:Y:S05]  /*109e0*/  BSYNC B1 ;  /* 0x0000000000017941 */ /* 0x000fea0003800000 */
.L_x_438:
        /* <DEDUP_REMOVED lines=9> */
.L_x_441:
[----:B------:R-:W-:Y:S05]  /*10a80*/  BSYNC B1 ;  /* 0x0000000000017941 */ /* 0x000fea0003800000 */
.L_x_440:
[----:B0----5:R-:W-:Y:S01]  /*10a90*/  FMUL R5, R3, R16 ;  /* 0x0000001003057220 */ /* 0x021fe20000400000 */
[----:B------:R-:W-:Y:S01]  /*10aa0*/  ISETP.GT.AND P3, PT, R0, 0xa1, P0 ;  /* 0x000000a10000780c */ /* 0x000fe20000764270 */
[----:B------:R-:W-:Y:S02]  /*10ab0*/  BSSY B1, `(.L_x_442) ;  /* 0x0000005000017945 */ /* 0x000fe40003800000 */
[----:B------:R-:W-:-:S05]  /*10ac0*/  FFMA R5, R104, R2, R5 ;  /* 0x0000000268057223 */ /* 0x000fca0000000005 */
[----:B------:R0:W-:Y:S05]  /*10ad0*/  @P2 STG.E desc[UR36][R8.64+0x280], R5 ;  /* 0x0002800508002986 */ /* 0x0001ea000c101924 */
[----:B------:R-:W-:Y:S05]  /*10ae0*/  @!P3 BRA `(.L_x_443) ;  /* 0x000000000004b947 */ /* 0x000fea0003800000 */
[----:B------:R0:W5:Y:S02]  /*10af0*/  LDG.E.LTC128B R3, desc[UR36][R6.64+0x284] ;  /* 0x0002842406037981 */ /* 0x000164000c1e1920 */
.L_x_443:
[----:B------:R-:W-:Y:S05]  /*10b00*/  BSYNC B1 ;  /* 0x0000000000017941 */ /* 0x000fea0003800000 */
.L_x_442:
[----:B-----5:R-:W-:Y:S01]  /*10b10*/  FMUL R4, R3, R16 ;  /* 0x0000001003047220 */ /* 0x020fe20000400000 */
[----:B------:R-:W-:Y:S01]  /*10b20*/  ISETP.GT.AND P2, PT, R0, 0xa0, P1 ;  /* 0x000000a00000780c */ /* 0x000fe20000f44270 */
[----:B------:R-:W-:Y:S02]  /*10b30*/  BSSY B1, `(.L_x_444) ;  /* 0x0000005000017945 */ /* 0x000fe40003800000 */
[----:B------:R-:W-:-:S05]  /*10b40*/  FFMA R105, R105, R2, R4 ;  /* 0x0000000269697223 */ /* 0x000fca0000000004 */
[----:B------:R0:W-:Y:S05]  /*10b50*/  @P3 STG.E desc[UR36][R8.64+0x284], R105 ;  /* 0x0002846908003986 */ /* 0x0001ea000c101924 */
[----:B------:R-:W-:Y:S05]  /*10b60*/  @!P2 BRA `(.L_x_445) ;  /* 0x000000000004a947 */ /* 0x000fea0003800000 */
[----:B------:R0:W5:Y:S02]  /*10b70*/  LDG.E.LTC128B R3, desc[UR36][R12.64+0x280] ;  /* 0x000280240c037981 */ /* 0x000164000c1e1920 */
.L_x_445:
[----:B------:R-:W-:Y:S05]  /*10b80*/  BSYNC B1 ;  /* 0x0000000000017941 */ /* 0x000fea0003800000 */
.L_x_444:
        /* <DEDUP_REMOVED lines=9> */
.L_x_447:
[----:B------:R-:W-:Y:S05]  /*10c20*/  BSYNC B1 ;  /* 0x0000000000017941 */ /* 0x000fea0003800000 */
.L_x_446:
        /* <DEDUP_REMOVED lines=9> */
.L_x_449:
[----:B------:R-:W-:Y:S05]  /*10cc0*/  BSYNC B1 ;  /* 0x0000000000017941 */ /* 0x000fea0003800000 */
.L_x_448:
[----:B0----5:R-:W-:Y:S01]  /*10cd0*/  FMUL R5, R3, R16 ;  /* 0x0000001003057220 */ /* 0x021fe20000400000 */
[----:B------:R-:W-:Y:S01]  /*10ce0*/  ISETP.GT.AND P3, PT, R0, 0xa9, P0 ;  /* 0x000000a90000780c */ /* 0x000fe20000764270 */
[----:B------:R-:W-:Y:S02]  /*10cf0*/  BSSY B1, `(.L_x_450) ;  /* 0x0000005000017945 */ /* 0x000fe40003800000 */
[----:B------:R-:W-:-:S05]  /*10d00*/  FFMA R5, R108, R2, R5 ;  /* 0x000000026c057223 */ /* 0x000fca0000000005 */
[----:B------:R0:W-:Y:S05]  /*10d10*/  @P2 STG.E desc[UR36][R8.64+0x2a0], R5 ;  /* 0x0002a00508002986 */ /* 0x0001ea000c101924 */
[----:B------:R-:W-:Y:S05]  /*10d20*/  @!P3 BRA `(.L_x_451) ;  /* 0x000000000004b947 */ /* 0x000fea0003800000 */
[----:B------:R0:W5:Y:S02]  /*10d30*/  LDG.E.LTC128B R3, desc[UR36][R6.64+0x2a4] ;  /* 0x0002a42406037981 */ /* 0x000164000c1e1920 */
.L_x_451:
[----:B------:R-:W-:Y:S05]  /*10d40*/  BSYNC B1 ;  /* 0x0000000000017941 */ /* 0x000fea0003800000 */
.L_x_450:
[----:B-----5:R-:W-:Y:S01]  /*10d50*/  FMUL R4, R3, R16 ;  /* 0x0000001003047220 */ /* 0x020fe20000400000 */
[----:B------:R-:W-:Y:S01]  /*10d60*/  ISETP.GT.AND P2, PT, R0, 0xa8, P1 ;  /* 0x000000a80000780c */ /* 0x000fe20000f44270 */
[----:B------:R-:W-:Y:S02]  /*10d70*/  BSSY B1, `(.L_x_452) ;  /* 0x0000005000017945 */ /* 0x000fe40003800000 */
[----:B------:R-:W-:-:S05]  /*10d80*/  FFMA R109, R109, R2, R4 ;  /* 0x000000026d6d7223 */ /* 0x000fca0000000004 */
[----:B------:R0:W-:Y:S05]  /*10d90*/  @P3 STG.E desc[UR36][R8.64+0x2a4], R109 ;  /* 0x0002a46d08003986 */ /* 0x0001ea000c101924 */
[----:B------:R-:W-:Y:S05]  /*10da0*/  @!P2 BRA `(.L_x_453) ;  /* 0x000000000004a947 */ /* 0x000fea0003800000 */
[----:B------:R0:W5:Y:S02]  /*10db0*/  LDG.E.LTC128B R3, desc[UR36][R12.64+0x2a0] ;  /* 0x0002a0240c037981 */ /* 0x000164000c1e1920 */
.L_x_453:
[----:B------:R-:W-:Y:S05]  /*10dc0*/  BSYNC B1 ;  /* 0x0000000000017941 */ /* 0x000fea0003800000 */
.L_x_452:
        /* <DEDUP_REMOVED lines=9> */
.L_x_455:
[----:B------:R-:W-:Y:S05]  /*10e60*/  BSYNC B1 ;  /* 0x0000000000017941 */ /* 0x000fea0003800000 */
.L_x_454:
        /* <DEDUP_REMOVED lines=9> */
.L_x_457:
[----:B------:R-:W-:Y:S05]  /*10f00*/  BSYNC B1 ;  /* 0x0000000000017941 */ /* 0x000fea0003800000 */
.L_x_456:
[----:B0----5:R-:W-:Y:S01]  /*10f10*/  FMUL R5, R3, R16 ;  /* 0x0000001003057220 */ /* 0x021fe20000400000 */
[----:B------:R-:W-:Y:S01]  /*10f20*/  ISETP.GT.AND P3, PT, R0, 0xb1, P0 ;  /* 0x000000b10000780c */ /* 0x000fe20000764270 */
[----:B------:R-:W-:Y:S02]  /*10f30*/  BSSY B1, `(.L_x_458) ;  /* 0x0000005000017945 */ /* 0x000fe40003800000 */
[----:B------:R-:W-:-:S05]  /*10f40*/  FFMA R5, R112, R2, R5 ;  /* 0x0000000270057223 */ /* 0x000fca0000000005 */
[----:B------:R0:W-:Y:S05]  /*10f50*/  @P2 STG.E desc[UR36][R8.64+0x2c0], R5 ;  /* 0x0002c00508002986 */ /* 0x0001ea000c101924 */
[----:B------:R-:W-:Y:S05]  /*10f60*/  @!P3 BRA `(.L_x_459) ;  /* 0x000000000004b947 */ /* 0x000fea0003800000 */
[----:B------:R0:W5:Y:S02]  /*10f70*/  LDG.E.LTC128B R3, desc[UR36][R6.64+0x2c4] ;  /* 0x0002c42406037981 */ /* 0x000164000c1e1920 */
.L_x_459:
[----:B------:R-:W-:Y:S05]  /*10f80*/  BSYNC B1 ;  /* 0x0000000000017941 */ /* 0x000fea0003800000 */
.L_x_458:
[----:B-----5:R-:W-:Y:S01]  /*10f90*/  FMUL R4, R3, R16 ;  /* 0x0000001003047220 */ /* 0x020fe20000400000 */
[----:B------:R-:W-:Y:S01]  /*10fa0*/  ISETP.GT.AND P2, PT, R0, 0xb0, P1 ;  /* 0x000000b00000780c */ /* 0x000fe20000f44270 */
[----:B------:R-:W-:Y:S02]  /*10fb0*/  BSSY B1, `(.L_x_460) ;  /* 0x0000005000017945 */ /* 0x000fe40003800000 */
[----:B------:R-:W-:-:S05]  /*10fc0*/  FFMA R113, R113, R2, R4 ;  /* 0x0000000271717223 */ /* 0x000fca0000000004 */
[----:B------:R0:W-:Y:S05]  /*10fd0*/  @P3 STG.E desc[UR36][R8.64+0x2c4], R113 ;  /* 0x0002c47108003986 */ /* 0x0001ea000c101924 */
[----:B------:R-:W-:Y:S05]  /*10fe0*/  @!P2 BRA `(.L_x_461) ;  /* 0x000000000004a947 */ /* 0x000fea0003800000 */
[----:B------:R0:W5:Y:S02]  /*10ff0*/  LDG.E.LTC128B R3, desc[UR36][R12.64+0x2c0] ;  /* 0x0002c0240c037981 */ /* 0x000164000c1e1920 */
.L_x_461:
[----:B------:R-:W-:Y:S05]  /*11000*/  BSYNC B1 ;  /* 0x0000000000017941 */ /* 0x000fea0003800000 */
.L_x_460:
        /* <DEDUP_REMOVED lines=9> */
.L_x_463:
[----:B------:R-:W-:Y:S05]  /*110a0*/  BSYNC B1 ;  /* 0x0000000000017941 */ /* 0x000fea0003800000 */
.L_x_462:
        /* <DEDUP_REMOVED lines=9> */
.L_x_465:
[----:B------:R-:W-:Y:S05]  /*11140*/  BSYNC B1 ;  /* 0x0000000000017941 */ /* 0x000fea0003800000 */
.L_x_464:
[----:B0----5:R-:W-:Y:S01]  /*11150*/  FMUL R5, R3, R16 ;  /* 0x0000001003057220 */ /* 0x021fe20000400000 */
[----:B------:R-:W-:Y:S01]  /*11160*/  ISETP.GT.AND P3, PT, R0, 0xb9, P0 ;  /* 0x000000b90000780c */ /* 0x000fe20000764270 */
[----:B------:R-:W-:Y:S02]  /*11170*/  BSSY B1, `(.L_x_466) ;  /* 0x0000005000017945 */ /* 0x000fe40003800000 */
[----:B------:R-:W-:-:S05]  /*11180*/  FFMA R5, R116, R2, R5 ;  /* 0x0000000274057223 */ /* 0x000fca0000000005 */
[----:B------:R0:W-:Y:S05]  /*11190*/  @P2 STG.E desc[UR36][R8.64+0x2e0], R5 ;  /* 0x0002e00508002986 */ /* 0x0001ea000c101924 */
[----:B------:R-:W-:Y:S05]  /*111a0*/  @!P3 BRA `(.L_x_467) ;  /* 0x000000000004b947 */ /* 0x000fea0003800000 */
[----:B------:R0:W5:Y:S02]  /*111b0*/  LDG.E.LTC128B R3, desc[UR36][R6.64+0x2e4] ;  /* 0x0002e42406037981 */ /* 0x000164000c1e1920 */
.L_x_467:
[----:B------:R-:W-:Y:S05]  /*111c0*/  BSYNC B1 ;  /* 0x0000000000017941 */ /* 0x000fea0003800000 */
.L_x_466:
[----:B-----5:R-:W-:Y:S01]  /*111d0*/  FMUL R4, R3, R16 ;  /* 0x0000001003047220 */ /* 0x020fe20000400000 */
[----:B------:R-:W-:Y:S01]  /*111e0*/  ISETP.GT.AND P2, PT, R0, 0xb8, P1 ;  /* 0x000000b80000780c */ /* 0x000fe20000f44270 */
[----:B------:R-:W-:Y:S02]  /*111f0*/  BSSY B1, `(.L_x_468) ;  /* 0x0000005000017945 */ /* 0x000fe40003800000 */
[----:B------:R-:W-:-:S05]  /*11200*/  FFMA R117, R117, R2, R4 ;  /* 0x0000000275757223 */ /* 0x000fca0000000004 */
[----:B------:R0:W-:Y:S05]  /*11210*/  @P3 STG.E desc[UR36][R8.64+0x2e4], R117 ;  /* 0x0002e47508003986 */ /* 0x0001ea000c101924 */
[----:B------:R-:W-:Y:S05]  /*11220*/  @!P2 BRA `(.L_x_469) ;  /* 0x000000000004a947 */ /* 0x000fea0003800000 */
[----:B------:R0:W5:Y:S02]  /*11230*/  LDG.E.LTC128B R3, desc[UR36][R12.64+0x2e0] ;  /* 0x0002e0240c037981 */ /* 0x000164000c1e1920 */
.L_x_469:
[----:B------:R-:W-:Y:S05]  /*11240*/  BSYNC B1 ;  /* 0x0000000000017941 */ /* 0x000fea0003800000 */
.L_x_468:
        /* <DEDUP_REMOVED lines=9> */
.L_x_471:
[----:B------:R-:W-:Y:S05]  /*112e0*/  BSYNC B1 ;  /* 0x0000000000017941 */ /* 0x000fea0003800000 */
.L_x_470:
        /* <DEDUP_REMOVED lines=9> */
.L_x_473:
[----:B------:R-:W-:Y:S05]  /*11380*/  BSYNC B1 ;  /* 0x0000000000017941 */ /* 0x000fea0003800000 */
.L_x_472:
[----:B0----5:R-:W-:Y:S01]  /*11390*/  FMUL R5, R3, R16 ;  /* 0x0000001003057220 */ /* 0x021fe20000400000 */
[----:B------:R-:W-:Y:S01]  /*113a0*/  ISETP.GT.AND P3, PT, R0, 0xc1, P0 ;  /* 0x000000c10000780c */ /* 0x000fe20000764270 */
[----:B------:R-:W-:Y:S02]  /*113b0*/  BSSY B1, `(.L_x_474) ;  /* 0x0000005000017945 */ /* 0x000fe40003800000 */
[----:B------:R-:W-:-:S05]  /*113c0*/  FFMA R5, R120, R2, R5 ;  /* 0x0000000278057223 */ /* 0x000fca0000000005 */
[----:B------:R0:W-:Y:S05]  /*113d0*/  @P2 STG.E desc[UR36][R8.64+0x300], R5 ;  /* 0x0003000508002986 */ /* 0x0001ea000c101924 */
[----:B------:R-:W-:Y:S05]  /*113e0*/  @!P3 BRA `(.L_x_475) ;  /* 0x000000000004b947 */ /* 0x000fea0003800000 */
[----:B------:R0:W5:Y:S02]  /*113f0*/  LDG.E.LTC128B R3, desc[UR36][R6.64+0x304] ;  /* 0x0003042406037981 */ /* 0x000164000c1e1920 */
.L_x_475:
[----:B------:R-:W-:Y:S05]  /*11400*/  BSYNC B1 ;  /* 0x0000000000017941 */ /* 0x000fea0003800000 */
.L_x_474:
[----:B-----5:R-:W-:Y:S01]  /*11410*/  FMUL R4, R3, R16 ;  /* 0x0000001003047220 */ /* 0x020fe20000400000 */
[----:B------:R-:W-:Y:S01]  /*11420*/  ISETP.GT.AND P2, PT, R0, 0xc0, P1 ;  /* 0x000000c00000780c */ /* 0x000fe20000f44270 */
[----:B------:R-:W-:Y:S02]  /*11430*/  BSSY B1, `(.L_x_476) ;  /* 0x0000005000017945 */ /* 0x000fe40003800000 */
[----:B------:R-:W-:-:S05]  /*11440*/  FFMA R121, R121, R2, R4 ;  /* 0x0000000279797223 */ /* 0x000fca0000000004 */
[----:B------:R0:W-:Y:S05]  /*11450*/  @P3 STG.E desc[UR36][R8.64+0x304], R121 ;  /* 0x0003047908003986 */ /* 0x0001ea000c101924 */
[----:B------:R-:W-:Y:S05]  /*11460*/  @!P2 BRA `(.L_x_477) ;  /* 0x000000000004a947 */ /* 0x000fea0003800000 */
[----:B------:R0:W5:Y:S02]  /*11470*/  LDG.E.LTC128B R3, desc[UR36][R12.64+0x300] ;  /* 0x000300240c037981 */ /* 0x000164000c1e1920 */
.L_x_477:
[----:B------:R-:W-:Y:S05]  /*11480*/  BSYNC B1 ;  /* 0x0000000000017941 */ /* 0x000fea0003800000 */
.L_x_476:
        /* <DEDUP_REMOVED lines=9> */
.L_x_479:
[----:B------:R-:W-:Y:S05]  /*11520*/  BSYNC B1 ;  /* 0x0000000000017941 */ /* 0x000fea0003800000 */
.L_x_478:
        /* <DEDUP_REMOVED lines=9> */
.L_x_481:
[----:B------:R-:W-:Y:S05]  /*115c0*/  BSYNC B1 ;  /* 0x0000000000017941 */ /* 0x000fea0003800000 */
.L_x_480:
[----:B0----5:R-:W-:Y:S01]  /*115d0*/  FMUL R5, R3, R16 ;  /* 0x0000001003057220 */ /* 0x021fe20000400000 */
[----:B------:R-:W-:Y:S01]  /*115e0*/  ISETP.GT.AND P3, PT, R0, 0xc9, P0 ;  /* 0x000000c90000780c */ /* 0x000fe20000764270 */
[----:B------:R-:W-:Y:S02]  /*115f0*/  BSSY B1, `(.L_x_482) ;  /* 0x0000005000017945 */ /* 0x000fe40003800000 */
[----:B------:R-:W-:-:S05]  /*11600*/  FFMA R5, R124, R2, R5 ;  /* 0x000000027c057223 */ /* 0x000fca0000000005 */
[----:B------:R0:W-:Y:S05]  /*11610*/  @P2 STG.E desc[UR36][R8.64+0x320], R5 ;  /* 0x0003200508002986 */ /* 0x0001ea000c101924 */
[----:B------:R-:W-:Y:S05]  /*11620*/  @!P3 BRA `(.L_x_483) ;  /* 0x000000000004b947 */ /* 0x000fea0003800000 */
[----:B------:R0:W5:Y:S02]  /*11630*/  LDG.E.LTC128B R3, desc[UR36][R6.64+0x324] ;  /* 0x0003242406037981 */ /* 0x000164000c1e1920 */
.L_x_483:
[----:B------:R-:W-:Y:S05]  /*11640*/  BSYNC B1 ;  /* 0x0000000000017941 */ /* 0x000fea0003800000 */
.L_x_482:
[----:B-----5:R-:W-:Y:S01]  /*11650*/  FMUL R4, R3, R16 ;  /* 0x0000001003047220 */ /* 0x020fe20000400000 */
[----:B------:R-:W-:Y:S01]  /*11660*/  ISETP.GT.AND P2, PT, R0, 0xc8, P1 ;  /* 0x000000c80000780c */ /* 0x000fe20000f44270 */
[----:B------:R-:W-:Y:S02]  /*11670*/  BSSY B1, `(.L_x_484) ;  /* 0x0000005000017945 */ /* 0x000fe40003800000 */
[----:B------:R-:W-:-:S05]  /*11680*/  FFMA R125, R125, R2, R4 ;  /* 0x000000027d7d7223 */ /* 0x000fca0000000004 */
[----:B------:R0:W-:Y:S05]  /*11690*/  @P3 STG.E desc[UR36][R8.64+0x324], R125 ;  /* 0x0003247d08003986 */ /* 0x0001ea000c101924 */
[----:B------:R-:W-:Y:S05]  /*116a0*/  @!P2 BRA `(.L_x_485) ;  /* 0x000000000004a947 */ /* 0x000fea0003800000 */
[----:B------:R0:W5:Y:S02]  /*116b0*/  LDG.E.LTC128B R3, desc[UR36][R12.64+0x320] ;  /* 0x000320240c037981 */ /* 0x000164000c1e1920 */
.L_x_485:
[----:B------:R-:W-:Y:S05]  /*116c0*/  BSYNC B1 ;  /* 0x0000000000017941 */ /* 0x000fea0003800000 */
.L_x_484:
        /* <DEDUP_REMOVED lines=9> */
.L_x_487:
[----:B------:R-:W-:Y:S05]  /*11760*/  BSYNC B1 ;  /* 0x0000000000017941 */ /* 0x000fea0003800000 */
.L_x_486:
        /* <DEDUP_REMOVED lines=9> */
.L_x_489:
[----:B------:R-:W-:Y:S05]  /*11800*/  BSYNC B1 ;  /* 0x0000000000017941 */ /* 0x000fea0003800000 */
.L_x_488:
[----:B0----5:R-:W-:Y:S01]  /*11810*/  FMUL R5, R3, R16 ;  /* 0x0000001003057220 */ /* 0x021fe20000400000 */
[----:B------:R-:W-:Y:S01]  /*11820*/  ISETP.GT.AND P3, PT, R0, 0xd1, P0 ;  /* 0x000000d10000780c */ /* 0x000fe20000764270 */
[----:B------:R-:W-:Y:S02]  /*11830*/  BSSY B1, `(.L_x_490) ;  /* 0x0000005000017945 */ /* 0x000fe40003800000 */
[----:B------:R-:W-:-:S05]  /*11840*/  FFMA R5, R128, R2, R5 ;  /* 0x0000000280057223 */ /* 0x000fca0000000005 */
[----:B------:R0:W-:Y:S05]  /*11850*/  @P2 STG.E desc[UR36][R8.64+0x340], R5 ;  /* 0x0003400508002986 */ /* 0x0001ea000c101924 */
[----:B------:R-:W-:Y:S05]  /*11860*/  @!P3 BRA `(.L_x_491) ;  /* 0x000000000004b947 */ /* 0x000fea0003800000 */
[----:B------:R0:W5:Y:S02]  /*11870*/  LDG.E.LTC128B R3, desc[UR36][R6.64+0x344] ;  /* 0x0003442406037981 */ /* 0x000164000c1e1920 */
.L_x_491:
[----:B------:R-:W-:Y:S05]  /*11880*/  BSYNC B1 ;  /* 0x0000000000017941 */ /* 0x000fea0003800000 */
.L_x_490:
[----:B-----5:R-:W-:Y:S01]  /*11890*/  FMUL R4, R3, R16 ;  /* 0x0000001003047220 */ /* 0x020fe20000400000 */
[----:B------:R-:W-:Y:S01]  /*118a0*/  ISETP.GT.AND P2, PT, R0, 0xd0, P1 ;  /* 0x000000d00000780c */ /* 0x000fe20000f44270 */
[----:B------:R-:W-:Y:S02]  /*118b0*/  BSSY B1, `(.L_x_492) ;  /* 0x0000005000017945 */ /* 0x000fe40003800000 */
[----:B------:R-:W-:-:S05]  /*118c0*/  FFMA R129, R129, R2, R4 ;  /* 0x0000000281817223 */ /* 0x000fca0000000004 */
[----:B------:R0:W-:Y:S05]  /*118d0*/  @P3 STG.E desc[UR36][R8.64+0x344], R129 ;  /* 0x0003448108003986 */ /* 0x0001ea000c101924 */
[----:B------:R-:W-:Y:S05]  /*118e0*/  @!P2 BRA `(.L_x_493) ;  /* 0x000000000004a947 */ /* 0x000fea0003800000 */
[----:B------:R0:W5:Y:S02]  /*118f0*/  LDG.E.LTC128B R3, desc[UR36][R12.64+0x340] ;  /* 0x000340240c037981 */ /* 0x000164000c1e1920 */
.L_x_493:
[----:B------:R-:W-:Y:S05]  /*11900*/  BSYNC B1 ;  /* 0x0000000000017941 */ /* 0x000fea0003800000 */
.L_x_492:
        /* <DEDUP_REMOVED lines=9> */
.L_x_495:
[----:B------:R-:W-:Y:S05]  /*119a0*/  BSYNC B1 ;  /* 0x0000000000017941 */ /* 0x000fea0003800000 */
.L_x_494:
        /* <DEDUP_REMOVED lines=9> */
.L_x_497:
[----:B------:R-:W-:Y:S05]  /*11a40*/  BSYNC B1 ;  /* 0x0000000000017941 */ /* 0x000fea0003800000 */
.L_x_496:
[----:B0----5:R-:W-:Y:S01]  /*11a50*/  FMUL R5, R3, R16 ;  /* 0x0000001003057220 */ /* 0x021fe20000400000 */
[----:B------:R-:W-:Y:S01]  /*11a60*/  ISETP.GT.AND P3, PT, R0, 0xd9, P0 ;  /* 0x000000d90000780c */ /* 0x000fe20000764270 */
[----:B------:R-:W-:Y:S02]  /*11a70*/  BSSY B1, `(.L_x_498) ;  /* 0x0000005000017945 */ /* 0x000fe40003800000 */
[----:B------:R-:W-:-:S05]  /*11a80*/  FFMA R5, R132, R2, R5 ;  /* 0x0000000284057223 */ /* 0x000fca0000000005 */
[----:B------:R0:W-:Y:S05]  /*11a90*/  @P2 STG.E desc[UR36][R8.64+0x360], R5 ;  /* 0x0003600508002986 */ /* 0x0001ea000c101924 */
[----:B------:R-:W-:Y:S05]  /*11aa0*/  @!P3 BRA `(.L_x_499) ;  /* 0x000000000004b947 */ /* 0x000fea0003800000 */
[----:B------:R0:W5:Y:S02]  /*11ab0*/  LDG.E.LTC128B R3, desc[UR36][R6.64+0x364] ;  /* 0x0003642406037981 */ /* 0x000164000c1e1920 */
.L_x_499:
[----:B------:R-:W-:Y:S05]  /*11ac0*/  BSYNC B1 ;  /* 0x0000000000017941 */ /* 0x000fea0003800000 */
.L_x_498:
[----:B-----5:R-:W-:Y:S01]  /*11ad0*/  FMUL R4, R3, R16 ;  /* 0x0000001003047220 */ /* 0x020fe20000400000 */
[----:B------:R-:W-:Y:S01]  /*11ae0*/  ISETP.GT.AND P2, PT, R0, 0xd8, P1 ;  /* 0x000000d80000780c */ /* 0x000fe20000f44270 */
[----:B------:R-:W-:Y:S02]  /*11af0*/  BSSY B1, `(.L_x_500) ;  /* 0x0000005000017945 */ /* 0x000fe40003800000 */
[----:B------:R-:W-:-:S05]  /*11b00*/  FFMA R133, R133, R2, R4 ;  /* 0x0000000285857223 */ /* 0x000fca0000000004 */
[----:B------:R0:W-:Y:S05]  /*11b10*/  @P3 STG.E desc[UR36][R8.64+0x364], R133 ;  /* 0x0003648508003986 */ /* 0x0001ea000c101924 */
[----:B------:R-:W-:Y:S05]  /*11b20*/  @!P2 BRA `(.L_x_501) ;  /* 0x000000000004a947 */ /* 0x000fea0003800000 */
[----:B------:R0:W5:Y:S02]  /*11b30*/  LDG.E.LTC128B R3, desc[UR36][R12.64+0x360] ;  /* 0x000360240c037981 */ /* 0x000164000c1e1920 */
.L_x_501:
[----:B------:R-:W-:Y:S05]  /*11b40*/  BSYNC B1 ;  /* 0x0000000000017941 */ /* 0x000fea0003800000 */
.L_x_500:
        /* <DEDUP_REMOVED lines=9> */
.L_x_503:
[----:B------:R-:W-:Y:S05]  /*11be0*/  BSYNC B1 ;  /* 0x0000000000017941 */ /* 0x000fea0003800000 */
.L_x_502:
        /* <DEDUP_REMOVED lines=9> */
.L_x_505:
[----:B------:R-:W-:Y:S05]  /*11c80*/  BSYNC B1 ;  /* 0x0000000000017941 */ /* 0x000fea0003800000 */
.L_x_504:
[----:B0----5:R-:W-:Y:S01]  /*11c90*/  FMUL R5, R3, R16 ;  /* 0x0000001003057220 */ /* 0x021fe20000400000 */
[----:B------:R-:W-:Y:S01]  /*11ca0*/  ISETP.GT.AND P3, PT, R0, 0xe1, P0 ;  /* 0x000000e10000780c */ /* 0x000fe20000764270 */
[----:B------:R-:W-:Y:S02]  /*11cb0*/  BSSY B1, `(.L_x_506) ;  /* 0x0000005000017945 */ /* 0x000fe40003800000 */
[----:B------:R-:W-:-:S05]  /*11cc0*/  FFMA R5, R136, R2, R5 ;  /* 0x0000000288057223 */ /* 0x000fca0000000005 */
[----:B------:R0:W-:Y:S05]  /*11cd0*/  @P2 STG.E desc[UR36][R8.64+0x380], R5 ;  /* 0x0003800508002986 */ /* 0x0001ea000c101924 */
[----:B------:R-:W-:Y:S05]  /*11ce0*/  @!P3 BRA `(.L_x_507) ;  /* 0x000000000004b947 */ /* 0x000fea0003800000 */
[----:B------:R0:W5:Y:S02]  /*11cf0*/  LDG.E.LTC128B R3, desc[UR36][R6.64+0x384] ;  /* 0x0003842406037981 */ /* 0x000164000c1e1920 */
.L_x_507:
[----:B------:R-:W-:Y:S05]  /*11d00*/  BSYNC B1 ;  /* 0x0000000000017941 */ /* 0x000fea0003800000 */
.L_x_506:
[----:B-----5:R-:W-:Y:S01]  /*11d10*/  FMUL R4, R3, R16 ;  /* 0x0000001003047220 */ /* 0x020fe20000400000 */
[----:B------:R-:W-:Y:S01]  /*11d20*/  ISETP.GT.AND P2, PT, R0, 0xe0, P1 ;  /* 0x000000e00000780c */ /* 0x000fe20000f44270 */
[----:B------:R-:W-:Y:S02]  /*11d30*/  BSSY B1, `(.L_x_508) ;  /* 0x0000005000017945 */ /* 0x000fe40003800000 */
[----:B------:R-:W-:-:S05]  /*11d40*/  FFMA R137, R137, R2, R4 ;  /* 0x0000000289897223 */ /* 0x000fca0000000004 */
[----:B------:R0:W-:Y:S05]  /*11d50*/  @P3 STG.E desc[UR36][R8.64+0x384], R137 ;  /* 0x0003848908003986 */ /* 0x0001ea000c101924 */
[----:B------:R-:W-:Y:S05]  /*11d60*/  @!P2 BRA `(.L_x_509) ;  /* 0x000000000004a947 */ /* 0x000fea0003800000 */
[----:B------:R0:W5:Y:S02]  /*11d70*/  LDG.E.LTC128B R3, desc[UR36][R12.64+0x380] ;  /* 0x000380240c037981 */ /* 0x000164000c1e1920 */
.L_x_509:
[----:B------:R-:W-:Y:S05]  /*11d80*/  BSYNC B1 ;  /* 0x0000000000017941 */ /* 0x000fea0003800000 */
.L_x_508:
        /* <DEDUP_REMOVED lines=9> */
.L_x_511:
[----:B------:R-:W-:Y:S05]  /*11e20*/  BSYNC B1 ;  /* 0x0000000000017941 */ /* 0x000fea0003800000 */
.L_x_510:
        /* <DEDUP_REMOVED lines=9> */
.L_x_513:
[----:B------:R-:W-:Y:S05]  /*11ec0*/  BSYNC B1 ;  /* 0x0000000000017941 */ /* 0x000fea0003800000 */
.L_x_512:
[----:B0----5:R-:W-:Y:S01]  /*11ed0*/  FMUL R5, R3, R16 ;  /* 0x0000001003057220 */ /* 0x021fe20000400000 */
[----:B------:R-:W-:Y:S01]  /*11ee0*/  ISETP.GT.AND P3, PT, R0, 0xe9, P0 ;  /* 0x000000e90000780c */ /* 0x000fe20000764270 */
[----:B------:R-:W-:Y:S02]  /*11ef0*/  BSSY B1, `(.L_x_514) ;  /* 0x0000005000017945 */ /* 0x000fe40003800000 */
[----:B------:R-:W-:-:S05]  /*11f00*/  FFMA R5, R140, R2, R5 ;  /* 0x000000028c057223 */ /* 0x000fca0000000005 */
[----:B------:R0:W-:Y:S05]  /*11f10*/  @P2 STG.E desc[UR36][R8.64+0x3a0], R5 ;  /* 0x0003a00508002986 */ /* 0x0001ea000c101924 */
[----:B------:R-:W-:Y:S05]  /*11f20*/  @!P3 BRA `(.L_x_515) ;  /* 0x000000000004b947 */ /* 0x000fea0003800000 */
[----:B------:R0:W5:Y:S02]  /*11f30*/  LDG.E.LTC128B R3, desc[UR36][R6.64+0x3a4] ;  /* 0x0003a42406037981 */ /* 0x000164000c1e1920 */
.L_x_515:
[----:B------:R-:W-:Y:S05]  /*11f40*/  BSYNC B1 ;  /* 0x0000000000017941 */ /* 0x000fea0003800000 */
.L_x_514:
[----:B-----5:R-:W-:Y:S01]  /*11f50*/  FMUL R4, R3, R16 ;  /* 0x0000001003047220 */ /* 0x020fe20000400000 */
[----:B------:R-:W-:Y:S01]  /*11f60*/  ISETP.GT.AND P2, PT, R0, 0xe8, P1 ;  /* 0x000000e80000780c */ /* 0x000fe20000f44270 */
[----:B------:R-:W-:Y:S02]  /*11f70*/  BSSY B1, `(.L_x_516) ;  /* 0x0000005000017945 */ /* 0x000fe40003800000 */
[----:B------:R-:W-:-:S05]  /*11f80*/  FFMA R141, R141, R2, R4 ;  /* 0x000000028d8d7223 */ /* 0x000fca0000000004 */
[----:B------:R0:W-:Y:S05]  /*11f90*/  @P3 STG.E desc[UR36][R8.64+0x3a4], R141 ;  /* 0x0003a48d08003986 */ /* 0x0001ea000c101924 */
[----:B------:R-:W-:Y:S05]  /*11fa0*/  @!P2 BRA `(.L_x_517) ;  /* 0x000000000004a947 */ /* 0x000fea0003800000 */
[----:B------:R0:W5:Y:S02]  /*11fb0*/  LDG.E.LTC128B R3, desc[UR36][R12.64+0x3a0] ;  /* 0x0003a0240c037981 */ /* 0x000164000c1e1920 */
.L_x_517:
[----:B------:R-:W-:Y:S05]  /*11fc0*/  BSYNC B1 ;  /* 0x0000000000017941 */ /* 0x000fea0003800000 */
.L_x_516:
        /* <DEDUP_REMOVED lines=9> */
.L_x_519:
[----:B------:R-:W-:Y:S05]  /*12060*/  BSYNC B1 ;  /* 0x0000000000017941 */ /* 0x000fea0003800000 */
.L_x_518:
        /* <DEDUP_REMOVED lines=9> */
.L_x_521:
[----:B------:R-:W-:Y:S05]  /*12100*/  BSYNC B1 ;  /* 0x0000000000017941 */ /* 0x000fea0003800000 */
.L_x_520:
[----:B0----5:R-:W-:Y:S01]  /*12110*/  FMUL R5, R3, R16 ;  /* 0x0000001003057220 */ /* 0x021fe20000400000 */
[----:B------:R-:W-:Y:S01]  /*12120*/  ISETP.GT.AND P3, PT, R0, 0xf1, P0 ;  /* 0x000000f10000780c */ /* 0x000fe20000764270 */
[----:B------:R-:W-:Y:S02]  /*12130*/  BSSY B1, `(.L_x_522) ;  /* 0x0000005000017945 */ /* 0x000fe40003800000 */
[----:B------:R-:W-:-:S05]  /*12140*/  FFMA R5, R144, R2, R5 ;  /* 0x0000000290057223 */ /* 0x000fca0000000005 */
[----:B------:R0:W-:Y:S05]  /*12150*/  @P2 STG.E desc[UR36][R8.64+0x3c0], R5 ;  /* 0x0003c00508002986 */ /* 0x0001ea000c101924 */
[----:B------:R-:W-:Y:S05]  /*12160*/  @!P3 BRA `(.L_x_523) ;  /* 0x000000000004b947 */ /* 0x000fea0003800000 */
[----:B------:R0:W5:Y:S02]  /*12170*/  LDG.E.LTC128B R3, desc[UR36][R6.64+0x3c4] ;  /* 0x0003c42406037981 */ /* 0x000164000c1e1920 */
.L_x_523:
[----:B------:R-:W-:Y:S05]  /*12180*/  BSYNC B1 ;  /* 0x0000000000017941 */ /* 0x000fea0003800000 */
.L_x_522:
[----:B-----5:R-:W-:Y:S01]  /*12190*/  FMUL R4, R3, R16 ;  /* 0x0000001003047220 */ /* 0x020fe20000400000 */
[----:B------:R-:W-:Y:S01]  /*121a0*/  ISETP.GT.AND P2, PT, R0, 0xf0, P1 ;  /* 0x000000f00000780c */ /* 0x000fe20000f44270 */
[----:B------:R-:W-:Y:S02]  /*121b0*/  BSSY B1, `(.L_x_524) ;  /* 0x0000005000017945 */ /* 0x000fe40003800000 */
[----:B------:R-:W-:-:S05]  /*121c0*/  FFMA R145, R145, R2, R4 ;  /* 0x0000000291917223 */ /* 0x000fca0000000004 */
[----:B------:R0:W-:Y:S05]  /*121d0*/  @P3 STG.E desc[UR36][R8.64+0x3c4], R145 ;  /* 0x0003c49108003986 */ /* 0x0001ea000c101924 */
[----:B------:R-:W-:Y:S05]  /*121e0*/  @!P2 BRA `(.L_x_525) ;  /* 0x000000000004a947 */ /* 0x000fea0003800000 */
[----:B------:R0:W5:Y:S02]  /*121f0*/  LDG.E.LTC128B R3, desc[UR36][R12.64+0x3c0] ;  /* 0x0003c0240c037981 */ /* 0x000164000c1e1920 */
.L_x_525:
[----:B------:R-:W-:Y:S05]  /*12200*/  BSYNC B1 ;  /* 0x0000000000017941 */ /* 0x000fea0003800000 */
.L_x_524:
        /* <DEDUP_REMOVED lines=9> */
.L_x_527:
[----:B------:R-:W-:Y:S05]  /*122a0*/  BSYNC B1 ;  /* 0x0000000000017941 */ /* 0x000fea0003800000 */
.L_x_526:
        /* <DEDUP_REMOVED lines=9> */
.L_x_529:
[----:B------:R-:W-:Y:S05]  /*12340*/  BSYNC B1 ;  /* 0x0000000000017941 */ /* 0x000fea0003800000 */
.L_x_528:
[----:B0----5:R-:W-:Y:S01]  /*12350*/  FMUL R5, R3, R16 ;  /* 0x0000001003057220 */ /* 0x021fe20000400000 */
[----:B------:R-:W-:Y:S01]  /*12360*/  ISETP.GT.AND P0, PT, R0, 0xf9, P0 ;  /* 0x000000f90000780c */ /* 0x000fe20000704270 */
[----:B------:R-:W-:Y:S02]  /*12370*/  BSSY B1, `(.L_x_530) ;  /* 0x0000005000017945 */ /* 0x000fe40003800000 */
[----:B------:R-:W-:-:S05]  /*12380*/  FFMA R5, R148, R2, R5 ;  /* 0x0000000294057223 */ /* 0x000fca0000000005 */
[----:B------:R0:W-:Y:S05]  /*12390*/  @P2 STG.E desc[UR36][R8.64+0x3e0], R5 ;  /* 0x0003e00508002986 */ /* 0x0001ea000c101924 */
[----:B------:R-:W-:Y:S05]  /*123a0*/  @!P0 BRA `(.L_x_531) ;  /* 0x0000000000048947 */ /* 0x000fea0003800000 */
[----:B------:R0:W5:Y:S02]  /*123b0*/  LDG.E.LTC128B R3, desc[UR36][R6.64+0x3e4] ;  /* 0x0003e42406037981 */ /* 0x000164000c1e1920 */
.L_x_531:
[----:B------:R-:W-:Y:S05]  /*123c0*/  BSYNC B1 ;  /* 0x0000000000017941 */ /* 0x000fea0003800000 */
.L_x_530:
[----:B-----5:R-:W-:Y:S01]  /*123d0*/  FMUL R4, R3, R16 ;  /* 0x0000001003047220 */ /* 0x020fe20000400000 */
[----:B------:R-:W-:Y:S01]  /*123e0*/  ISETP.GT.AND P2, PT, R0, 0xf8, P1 ;  /* 0x000000f80000780c */ /* 0x000fe20000f44270 */
[----:B------:R-:W-:Y:S02]  /*123f0*/  BSSY B1, `(.L_x_532) ;  /* 0x0000005000017945 */ /* 0x000fe40003800000 */
[----:B------:R-:W-:-:S05]  /*12400*/  FFMA R149, R149, R2, R4 ;  /* 0x0000000295957223 */ /* 0x000fca0000000004 */
[----:B------:R0:W-:Y:S05]  /*12410*/  @P0 STG.E desc[UR36][R8.64+0x3e4], R149 ;  /* 0x0003e49508000986 */ /* 0x0001ea000c101924 */
[----:B------:R-:W-:Y:S05]  /*12420*/  @!P2 BRA `(.L_x_533) ;  /* 0x000000000004a947 */ /* 0x000fea0003800000 */
[----:B------:R0:W5:Y:S02]  /*12430*/  LDG.E.LTC128B R3, desc[UR36][R12.64+0x3e0] ;  /* 0x0003e0240c037981 */ /* 0x000164000c1e1920 */
.L_x_533:
[----:B------:R-:W-:Y:S05]  /*12440*/  BSYNC B1 ;  /* 0x0000000000017941 */ /* 0x000fea0003800000 */
.L_x_532:
[----:B0----5:R-:W-:Y:S01]  /*12450*/  FMUL R5, R3, R16 ;  /* 0x0000001003057220 */ /* 0x021fe20000400000 */
[----:B------:R-:W-:Y:S01]  /*12460*/  @P2 IMAD.MOV.U32 R4, RZ, RZ, R158 ;  /* 0x000000ffff042224 */ /* 0x000fe200078e009e */
[----:B------:R-:W-:Y:S01]  /*12470*/  ISETP.GT.AND P1, PT, R0, 0xf9, P1 ;  /* 0x000000f90000780c */ /* 0x000fe20000f24270 */
[----:B------:R-:W-:Y:S01]  /*12480*/  BSSY B1, `(.L_x_534) ;  /* 0x0000006000017945 */ /* 0x000fe20003800000 */
[----:B-1----:R-:W-:Y:S01]  /*12490*/  FFMA R7, R150, R2, R5 ;  /* 0x0000000296077223 */ /* 0x002fe20000000005 */
[----:B------:R-:W-:-:S05]  /*124a0*/  @P2 MOV R5, R159 ;  /* 0x0000009f00052202 */ /* 0x000fca0000000f00 */
[----:B------:R0:W-:Y:S05]  /*124b0*/  @P2 STG.E desc[UR36][R4.64+0x3e0], R7 ;  /* 0x0003e00704002986 */ /* 0x0001ea000c101924 */
[----:B------:R-:W-:Y:S05]  /*124c0*/  @!P1 BRA `(.L_x_535) ;  /* 0x0000000000049947 */ /* 0x000fea0003800000 */
[----:B------:R1:W5:Y:S02]  /*124d0*/  LDG.E.LTC128B R3, desc[UR36][R12.64+0x3e4] ;  /* 0x0003e4240c037981 */ /* 0x000364000c1e1920 */
.L_x_535:
[----:B------:R-:W-:Y:S05]  /*124e0*/  BSYNC B1 ;  /* 0x0000000000017941 */ /* 0x000fea0003800000 */
.L_x_534:
[----:B-----5:R-:W-:-:S04]  /*124f0*/  FMUL R0, R3, R16 ;  /* 0x0000001003007220 */ /* 0x020fc80000400000 */
[----:B------:R-:W-:Y:S01]  /*12500*/  FFMA R151, R151, R2, R0 ;  /* 0x0000000297977223 */ /* 0x000fe20000000000 */
[----:B------:R-:W-:Y:S06]  /*12510*/  @!P1 BRA `(.L_x_536) ;  /* 0x00000040003c9947 */ /* 0x000fec0003800000 */
[----:B------:R0:W-:Y:S01]  /*12520*/  STG.E desc[UR36][R158.64+0x3e4], R151 ;  /* 0x0003e4979e007986 */ /* 0x0001e2000c101924 */
[----:B------:R-:W-:Y:S05]  /*12530*/  BRA `(.L_x_536) ;  /* 0x0000004000347947 */ /* 0x000fea0003800000 */
.L_x_29:
[----:B------:R-:W2:Y:S01]  /*12540*/  LDL.LU R3, [R1] ;  /* 0x0000000001037983 */ /* 0x000ea20000300800 */
[----:B------:R-:W-:-:S03]  /*12550*/  ULDC.64 UR4, c[0x0][0x5c0] ;  /* 0x0001700000047ab9 */ /* 0x000fc60000000a00 */
[----:B------:R-:W3:Y:S04]  /*12560*/  LDL.LU R8, [R1+0x5c] ;  /* 0x00005c0001087983 */ /* 0x000ee80000300800 */
[----:B------:R-:W4:Y:S04]  /*12570*/  LDL.LU R9, [R1+0x60] ;  /* 0x0000600001097983 */ /* 0x000f280000300800 */
[----:B------:R-:W5:Y:S04]  /*12580*/  LDL.LU R235, [R1+0x88] ;  /* 0x0000880001eb7983 */ /* 0x000f680000300800 */
        /* <DEDUP_REMOVED lines=92> */
[----:B------:R-:W5:Y:S01]  /*12b50*/  LDL.LU R12, [R1+0x1fc] ;  /* 0x0001fc00010c7983 */ /* 0x000f620000300800 */
[----:B------:R-:W-:-:S03]  /*12b60*/  LEA R4, P0, R6, UR4, 0x2 ;  /* 0x0000000406047c11 */ /* 0x000fc6000f8010ff */
[----:B------:R-:W3:Y:S01]  /*12b70*/  LDL.LU R7, [R1+0x4] ;  /* 0x0000040001077983 */ /* 0x000ee20000300800 */
[----:B------:R-:W-:Y:S02]  /*12b80*/  LEA.HI.X R5, R6, UR5, R10, 0x2, P0 ;  /* 0x0000000506057c11 */ /* 0x000fe400080f140a */
[----:B------:R-:W-:Y:S01]  /*12b90*/  ISETP.GT.AND P0, PT, R0, 0x1, P3 ;  /* 0x000000010000780c */ /* 0x000fe20001f04270 */
[-C--:B--2---:R-:W-:Y:S01]  /*12ba0*/  FMUL R3, R3, R2.reuse ;  /* 0x0000000203037220 */ /* 0x084fe20000400000 */
[----:B------:R-:W2:Y:S04]  /*12bb0*/  LDL.LU R10, [R1+0x84] ;  /* 0x00008400010a7983 */ /* 0x000ea80000300800 */
[----:B------:R3:W-:Y:S02]  /*12bc0*/  @P1 STG.E desc[UR36][R4.64], R3 ;  /* 0x0000000304001986 */ /* 0x0007e4000c101924 */
[----:B---3--:R-:W-:-:S05]  /*12bd0*/  FMUL R3, R7, R2 ;  /* 0x0000000207037220 */ /* 0x008fca0000400000 */
[----:B------:R0:W-:Y:S04]  /*12be0*/  @P0 STG.E desc[UR36][R4.64+0x4], R3 ;  /* 0x0000040304000986 */ /* 0x0001e8000c101924 */
[----:B0-----:R-:W3:Y:S01]  /*12bf0*/  LDL.LU R3, [R1+0x8] ;  /* 0x0000080001037983 */ /* 0x001ee20000300800 */
[----:B------:R-:W-:Y:S01]  /*12c00*/  ISETP.GT.AND P2, PT, R17, 0x8, PT ;  /* 0x000000081100780c */ /* 0x000fe20003f44270 */
[----:B------:R-:W-:-:S03]  /*12c10*/  USHF.L.U32 UR5, UR8, 0x5, URZ ;  /* 0x0000000508057899 */ /* 0x000fc6000800063f */
[----:B------:R-:W-:Y:S01]  /*12c20*/  ISETP.GT.AND P0, PT, R0, RZ, P2 ;  /* 0x000000ff0000720c */ /* 0x000fe20001704270 */
[----:B------:R-:W-:Y:S02]  /*12c30*/  USHF.L.U64.HI UR4, UR8, 0x5, UR9 ;  /* 0x0000000508047899 */ /* 0x000fe40008010209 */
[----:B------:R-:W-:-:S04]  /*12c40*/  IADD3 R6, P1, R4, UR5, RZ ;  /* 0x0000000504067c10 */ /* 0x000fc8000ff3e0ff */
[----:B------:R-:W-:Y:S01]  /*12c50*/  IADD3.X R7, R5, UR4, RZ, P1, !PT ;  /* 0x0000000405077c10 */ /* 0x000fe20008ffe4ff */
[----:B---3--:R-:W-:-:S05]  /*12c60*/  FMUL R3, R3, R2 ;  /* 0x0000000203037220 */ /* 0x008fca0000400000 */
[----:B------:R0:W-:Y:S04]  /*12c70*/  @P0 STG.E desc[UR36][R6.64], R3 ;  /* 0x0000000306000986 */ /* 0x0001e8000c101924 */
[----:B0-----:R-:W3:Y:S01]  /*12c80*/  LDL.LU R3, [R1+0xc] ;  /* 0x00000c0001037983 */ /* 0x001ee20000300800 */
[----:B------:R-:W-:Y:S01]  /*12c90*/  ISETP.GT.AND P0, PT, R0, 0x1, P2 ;  /* 0x000000010000780c */ /* 0x000fe20001704270 */
[----:B---3--:R-:W-:-:S12]  /*12ca0*/  FMUL R3, R3, R2 ;  /* 0x0000000203037220 */ /* 0x008fd80000400000 */
        /* <DEDUP_REMOVED lines=74> */
[C---:B------:R-:W-:Y:S02]  /*13150*/  ISETP.GT.AND P4, PT, R0.reuse, 0x28, P2 ;  /* 0x000000280000780c */ /* 0x040fe40001784270 */
[----:B------:R-:W-:Y:S01]  /*13160*/  ISETP.GT.AND P5, PT, R0, 0x29, P2 ;  /* 0x000000290000780c */ /* 0x000fe200017a4270 */
[-C--:B------:R-:W-:Y:S01]  /*13170*/  FMUL R8, R8, R2.reuse ;  /* 0x0000000208087220 */ /* 0x080fe20000400000 */
[----:B---3--:R-:W-:-:S09]  /*13180*/  FMUL R3, R3, R2 ;  /* 0x0000000203037220 */ /* 0x008fd20000400000 */
[----:B------:R0:W-:Y:S04]  /*13190*/  @P4 STG.E desc[UR36][R6.64+0xa0], R3 ;  /* 0x0000a00306004986 */ /* 0x0001e8000c101924 */
[----:B------:R1:W-:Y:S04]  /*131a0*/  @P5 STG.E desc[UR36][R6.64+0xa4], R8 ;  /* 0x0000a40806005986 */ /* 0x0003e8000c101924 */
[----:B0-----:R-:W3:Y:S04]  /*131b0*/  LDL.LU R3, [R1+0x64] ;  /* 0x0000640001037983 */ /* 0x001ee80000300800 */
[----:B-1----:R-:W5:Y:S01]  /*131c0*/  LDL.LU R8, [R1+0x68] ;  /* 0x0000680001087983 */ /* 0x002f620000300800 */
[----:B------:R-:W-:-:S02]  /*131d0*/  ISETP.GT.AND P6, PT, R0, 0x30, P3 ;  /* 0x000000300000780c */ /* 0x000fc40001fc4270 */
[C---:B------:R-:W-:Y:S02]  /*131e0*/  ISETP.GT.AND P0, PT, R0.reuse, 0x31, P3 ;  /* 0x000000310000780c */ /* 0x040fe40001f04270 */
[----:B------:R-:W-:Y:S01]  /*131f0*/  ISETP.GT.AND P1, PT, R0, 0x30, P2 ;  /* 0x000000300000780c */ /* 0x000fe20001724270 */
[----:B----4-:R-:W-:-:S08]  /*13200*/  FMUL R9, R9, R2 ;  /* 0x0000000209097220 */ /* 0x010fd00000400000 */
[----:B------:R0:W-:Y:S04]  /*13210*/  @P6 STG.E desc[UR36][R4.64+0xc0], R9 ;  /* 0x0000c00904006986 */ /* 0x0001e8000c101924 */
[----:B0-----:R-:W4:Y:S01]  /*13220*/  LDL.LU R9, [R1+0x74] ;  /* 0x0000740001097983 */ /* 0x001f220000300800 */
[-C--:B---3--:R-:W-:Y:S01]  /*13230*/  FMUL R3, R3, R2.reuse ;  /* 0x0000000203037220 */ /* 0x088fe20000400000 */
[----:B-----5:R-:W-:-:S04]  /*13240*/  FMUL R8, R8, R2 ;  /* 0x0000000208087220 */ /* 0x020fc80000400000 */
[----:B------:R0:W-:Y:S04]  /*13250*/  @P0 STG.E desc[UR36][R4.64+0xc4], R3 ;  /* 0x0000c40304000986 */ /* 0x0001e8000c101924 */
[----:B------:R1:W-:Y:S04]  /*13260*/  @P1 STG.E desc[UR36][R6.64+0xc0], R8 ;  /* 0x0000c00806001986 */ /* 0x0003e8000c101924 */
[----:B0-----:R-:W3:Y:S04]  /*13270*/  LDL.LU R3, [R1+0x6c] ;  /* 0x00006c0001037983 */ /* 0x001ee80000300800 */
[----:B-1----:R-:W5:Y:S01]  /*13280*/  LDL.LU R8, [R1+0x70] ;  /* 0x0000700001087983 */ /* 0x002f620000300800 */
[----:B------:R-:W-:-:S02]  /*13290*/  ISETP.GT.AND P4, PT, R0, 0x31, P2 ;  /* 0x000000310000780c */ /* 0x000fc40001784270 */
[C---:B------:R-:W-:Y:S02]  /*132a0*/  ISETP.GT.AND P5, PT, R0.reuse, 0x38, P3 ;  /* 0x000000380000780c */ /* 0x040fe40001fa4270 */
[----:B------:R-:W-:Y:S01]  /*132b0*/  ISETP.GT.AND P6, PT, R0, 0x39, P3 ;  /* 0x000000390000780c */ /* 0x000fe20001fc4270 */
[-C--:B----4-:R-:W-:Y:S01]  /*132c0*/  FMUL R9, R9, R2.reuse ;  /* 0x0000000209097220 */ /* 0x090fe20000400000 */
[-C--:B---3--:R-:W-:Y:S01]  /*132d0*/  FMUL R3, R3, R2.reuse ;  /* 0x0000000203037220 */ /* 0x088fe20000400000 */
[----:B-----5:R-:W-:-:S06]  /*132e0*/  FMUL R8, R8, R2 ;  /* 0x0000000208087220 */ /* 0x020fcc0000400000 */
[----:B------:R0:W-:Y:S04]  /*132f0*/  @P4 STG.E desc[UR36][R6.64+0xc4], R3 ;  /* 0x0000c40306004986 */ /* 0x0001e8000c101924 */
[----:B------:R1:W-:Y:S04]  /*13300*/  @P5 STG.E desc[UR36][R4.64+0xe0], R8 ;  /* 0x0000e00804005986 */ /* 0x0003e8000c101924 */
[----:B0-----:R-:W3:Y:S04]  /*13310*/  LDL.LU R3, [R1+0x78] ;  /* 0x0000780001037983 */ /* 0x001ee80000300800 */
[----:B-1----:R-:W4:Y:S04]  /*13320*/  LDL.LU R8, [R1+0x7c] ;  /* 0x00007c0001087983 */ /* 0x002f280000300800 */
[----:B------:R0:W-:Y:S04]  /*13330*/  @P6 STG.E desc[UR36][R4.64+0xe4], R9 ;  /* 0x0000e40904006986 */ /* 0x0001e8000c101924 */
[----:B0-----:R-:W5:Y:S01]  /*13340*/  LDL.LU R9, [R1+0x80] ;  /* 0x0000800001097983 */ /* 0x001f620000300800 */
[----:B------:R-:W-:-:S02]  /*13350*/  ISETP.GT.AND P0, PT, R0, 0x38, P2 ;  /* 0x000000380000780c */ /* 0x000fc40001704270 */
[C---:B------:R-:W-:Y:S02]  /*13360*/  ISETP.GT.AND P1, PT, R0.reuse, 0x39, P2 ;  /* 0x000000390000780c */ /* 0x040fe40001724270 */
[C---:B------:R-:W-:Y:S02]  /*13370*/  ISETP.GT.AND P4, PT, R0.reuse, 0x40, P3 ;  /* 0x000000400000780c */ /* 0x040fe40001f84270 */
[C---:B------:R-:W-:Y:S02]  /*13380*/  ISETP.GT.AND P5, PT, R0.reuse, 0x41, P3 ;  /* 0x000000410000780c */ /* 0x040fe40001fa4270 */
[----:B------:R-:W-:Y:S01]  /*13390*/  ISETP.GT.AND P6, PT, R0, 0x40, P2 ;  /* 0x000000400000780c */ /* 0x000fe200017c4270 */
[-C--:B------:R-:W-:Y:S01]  /*133a0*/  FMUL R11, R11, R2.reuse ;  /* 0x000000020b0b7220 */ /* 0x080fe20000400000 */
[-C--:B------:R-:W-:Y:S01]  /*133b0*/  FMUL R13, R13, R2.reuse ;  /* 0x000000020d0d7220 */ /* 0x080fe20000400000 */
[-C--:B------:R-:W-:Y:S01]  /*133c0*/  FMUL R15, R15, R2.reuse ;  /* 0x000000020f0f7220 */ /* 0x080fe20000400000 */
[----:B------:R-:W-:Y:S01]  /*133d0*/  USHF.L.U32 UR12, UR8, 0x9, URZ ;  /* 0x00000009080c7899 */ /* 0x000fe2000800063f */
[-C--:B---3--:R-:W-:Y:S01]  /*133e0*/  FMUL R3, R3, R2.reuse ;  /* 0x0000000203037220 */ /* 0x088fe20000400000 */
[----:B----4-:R-:W-:-:S04]  /*133f0*/  FMUL R8, R8, R2 ;  /* 0x0000000208087220 */ /* 0x010fc80000400000 */
[----:B------:R2:W-:Y:S04]  /*13400*/  @P0 STG.E desc[UR36][R6.64+0xe0], R3 ;  /* 0x0000e00306000986 */ /* 0x0005e8000c101924 */
[----:B------:R5:W-:Y:S01]  /*13410*/  @P1 STG.E desc[UR36][R6.64+0xe4], R8 ;  /* 0x0000e40806001986 */ /* 0x000be2000c101924 */
[C---:B------:R-:W-:Y:S02]  /*13420*/  ISETP.GT.AND P0, PT, R0.reuse, 0x41, P2 ;  /* 0x000000410000780c */ /* 0x040fe40001704270 */
[----:B------:R-:W-:Y:S01]  /*13430*/  ISETP.GT.AND P1, PT, R0, 0x48, P3 ;  /* 0x000000480000780c */ /* 0x000fe20001f24270 */
[-C--:B--2---:R-:W-:Y:S01]  /*13440*/  FMUL R3, R10, R2.reuse ;  /* 0x000000020a037220 */ /* 0x084fe20000400000 */
[-C--:B-----5:R-:W-:Y:S01]  /*13450*/  FMUL R8, R9, R2.reuse ;  /* 0x0000000209087220 */ /* 0x0a0fe20000400000 */
[----:B------:R-:W-:-:S04]  /*13460*/  FMUL R9, R235, R2 ;  /* 0x00000002eb097220 */ /* 0x000fc80000400000 */
[----:B------:R-:W-:Y:S01]  /*13470*/  @P4 STG.E desc[UR36][R4.64+0x100], R8 ;  /* 0x0001000804004986 */ /* 0x000fe2000c101924 */
[----:B------:R-:W-:-:S03]  /*13480*/  ISETP.GT.AND P4, PT, R0, 0x49, P3 ;  /* 0x000000490000780c */ /* 0x000fc60001f84270 */
[----:B------:R0:W-:Y:S01]  /*13490*/  @P5 STG.E desc[UR36][R4.64+0x104], R3 ;  /* 0x0001040304005986 */ /* 0x0001e2000c101924 */
[----:B------:R-:W-:-:S03]  /*134a0*/  ISETP.GT.AND P5, PT, R0, 0x48, P2 ;  /* 0x000000480000780c */ /* 0x000fc600017a4270 */
[----:B------:R1:W-:Y:S01]  /*134b0*/  @P6 STG.E desc[UR36][R6.64+0x100], R9 ;  /* 0x0001000906006986 */ /* 0x0003e2000c101924 */
[----:B------:R-:W-:-:S03]  /*134c0*/  ISETP.GT.AND P6, PT, R0, 0x49, P2 ;  /* 0x000000490000780c */ /* 0x000fc600017c4270 */
[----:B------:R2:W-:Y:S01]  /*134d0*/  @P0 STG.E desc[UR36][R6.64+0x104], R11 ;  /* 0x0001040b06000986 */ /* 0x0005e2000c101924 */
[----:B0-----:R-:W-:-:S03]  /*134e0*/  FMUL R3, R234, R2 ;  /* 0x00000002ea037220 */ /* 0x001fc60000400000 */
[----:B------:R0:W-:Y:S01]  /*134f0*/  @P1 STG.E desc[UR36][R4.64+0x120], R13 ;  /* 0x0001200d04001986 */ /* 0x0001e2000c101924 */
[C---:B------:R-:W-:Y:S01]  /*13500*/  ISETP.GT.AND P0, PT, R0.reuse, 0x50, P3 ;  /* 0x000000500000780c */ /* 0x040fe20001f04270 */
[----:B-1----:R-:W-:Y:S01]  /*13510*/  FMUL R9, R233, R2 ;  /* 0x00000002e9097220 */ /* 0x002fe20000400000 */
[C---:B------:R-:W-:Y:S01]  /*13520*/  ISETP.GT.AND P1, PT, R0.reuse, 0x51, P3 ;  /* 0x000000510000780c */ /* 0x040fe20001f24270 */
[----:B------:R1:W-:Y:S01]  /*13530*/  @P4 STG.E desc[UR36][R4.64+0x124], R3 ;  /* 0x0001240304004986 */ /* 0x0003e2000c101924 */
[----:B------:R-:W-:-:S03]  /*13540*/  ISETP.GT.AND P4, PT, R0, 0x50, P2 ;  /* 0x000000500000780c */ /* 0x000fc60001784270 */
[----:B------:R3:W-:Y:S01]  /*13550*/  @P5 STG.E desc[UR36][R6.64+0x120], R9 ;  /* 0x0001200906005986 */ /* 0x0007e2000c101924 */
[----:B------:R-:W-:-:S03]  /*13560*/  ISETP.GT.AND P5, PT, R0, 0x51, P2 ;  /* 0x000000510000780c */ /* 0x000fc600017a4270 */
[----:B------:R4:W-:Y:S01]  /*13570*/  @P6 STG.E desc[UR36][R6.64+0x124], R15 ;  /* 0x0001240f06006986 */ /* 0x0009e2000c101924 */
[----:B------:R-:W-:Y:S01]  /*13580*/  ISETP.GT.AND P6, PT, R0, 0x58, P3 ;  /* 0x000000580000780c */ /* 0x000fe20001fc4270 */
[-C--:B--2---:R-:W-:Y:S01]  /*13590*/  FMUL R11, R232, R2.reuse ;  /* 0x00000002e80b7220 */ /* 0x084fe20000400000 */
[-C--:B0-----:R-:W-:Y:S01]  /*135a0*/  FMUL R13, R231, R2.reuse ;  /* 0x00000002e70d7220 */ /* 0x081fe20000400000 */
[----:B-1----:R-:W-:-:S03]  /*135b0*/  FMUL R3, R230, R2 ;  /* 0x00000002e6037220 */ /* 0x002fc60000400000 */
[----:B------:R0:W-:Y:S01]  /*135c0*/  @P0 STG.E desc[UR36][R4.64+0x140], R11 ;  /* 0x0001400b04000986 */ /* 0x0001e2000c101924 */
[-C--:B---3--:R-:W-:Y:S01]  /*135d0*/  FMUL R9, R229, R2.reuse ;  /* 0x00000002e5097220 */ /* 0x088fe20000400000 */
[----:B------:R-:W-:Y:S02]  /*135e0*/  ISETP.GT.AND P0, PT, R0, 0x59, P3 ;  /* 0x000000590000780c */ /* 0x000fe40001f04270 */
[----:B------:R1:W-:Y:S01]  /*135f0*/  @P1 STG.E desc[UR36][R4.64+0x144], R13 ;  /* 0x0001440d04001986 */ /* 0x0003e2000c101924 */
[----:B----4-:R-:W-:Y:S01]  /*13600*/  FMUL R15, R228, R2 ;  /* 0x00000002e40f7220 */ /* 0x010fe20000400000 */
[C---:B------:R-:W-:Y:S02]  /*13610*/  ISETP.GT.AND P1, PT, R0.reuse, 0x58, P2 ;  /* 0x000000580000780c */ /* 0x040fe40001724270 */
[----:B------:R2:W-:Y:S01]  /*13620*/  @P4 STG.E desc[UR36][R6.64+0x140], R3 ;  /* 0x0001400306004986 */ /* 0x0005e2000c101924 */
[----:B------:R-:W-:-:S03]  /*13630*/  ISETP.GT.AND P4, PT, R0, 0x59, P2 ;  /* 0x000000590000780c */ /* 0x000fc60001784270 */
[----:B------:R3:W-:Y:S01]  /*13640*/  @P5 STG.E desc[UR36][R6.64+0x144], R9 ;  /* 0x0001440906005986 */ /* 0x0007e2000c101924 */
[----:B------:R-:W-:-:S03]  /*13650*/  ISETP.GT.AND P5, PT, R0, 0x60, P3 ;  /* 0x000000600000780c */ /* 0x000fc60001fa4270 */
[----:B------:R4:W-:Y:S01]  /*13660*/  @P6 STG.E desc[UR36][R4.64+0x160], R15 ;  /* 0x0001600f04006986 */ /* 0x0009e2000c101924 */
[----:B------:R-:W-:Y:S01]  /*13670*/  ISETP.GT.AND P6, PT, R0, 0x61, P3 ;  /* 0x000000610000780c */ /* 0x000fe20001fc4270 */
[-C--:B0-----:R-:W-:Y:S01]  /*13680*/  FMUL R11, R227, R2.reuse ;  /* 0x00000002e30b7220 */ /* 0x081fe20000400000 */
[-C--:B-1----:R-:W-:Y:S01]  /*13690*/  FMUL R13, R226, R2.reuse ;  /* 0x00000002e20d7220 */ /* 0x082fe20000400000 */
[----:B--2---:R-:W-:-:S03]  /*136a0*/  FMUL R3, R225, R2 ;  /* 0x00000002e1037220 */ /* 0x004fc60000400000 */
[----:B------:R0:W-:Y:S01]  /*136b0*/  @P0 STG.E desc[UR36][R4.64+0x164], R11 ;  /* 0x0001640b04000986 */ /* 0x0001e2000c101924 */
[-C--:B---3--:R-:W-:Y:S01]  /*136c0*/  FMUL R9, R224, R2.reuse ;  /* 0x00000002e0097220 */ /* 0x088fe20000400000 */
[C---:B------:R-:W-:Y:S02]  /*136d0*/  ISETP.GT.AND P0, PT, R0.reuse, 0x60, P2 ;  /* 0x000000600000780c */ /* 0x040fe40001704270 */
        /* <DEDUP_REMOVED lines=217> */
[----:B------:R-:W-:Y:S01]  /*14470*/  @P6 STG.E desc[UR36][R6.64+0x3a4], R15 ;  /* 0x0003a40f06006986 */ /* 0x000fe2000c101924 */
[C---:B------:R-:W-:Y:S01]  /*14480*/  ISETP.GT.AND P6, PT, R0.reuse, 0xf8, P3 ;  /* 0x000000f80000780c */ /* 0x040fe20001fc4270 */
[-C--:B0-----:R-:W-:Y:S01]  /*14490*/  FMUL R11, R23, R2.reuse ;  /* 0x00000002170b7220 */ /* 0x081fe20000400000 */
[----:B------:R-:W-:Y:S01]  /*144a0*/  ISETP.GT.AND P3, PT, R0, 0xf9, P3 ;  /* 0x000000f90000780c */ /* 0x000fe20001f64270 */
[-C--:B-1----:R-:W-:Y:S01]  /*144b0*/  FMUL R13, R22, R2.reuse ;  /* 0x00000002160d7220 */ /* 0x082fe20000400000 */
[-C--:B--2---:R-:W-:Y:S02]  /*144c0*/  FMUL R3, R21, R2.reuse ;  /* 0x0000000215037220 */ /* 0x084fe40000400000 */
[----:B------:R0:W-:Y:S01]  /*144d0*/  @P0 STG.E desc[UR36][R4.64+0x3c0], R11 ;  /* 0x0003c00b04000986 */ /* 0x0001e2000c101924 */
[----:B---3--:R-:W-:-:S03]  /*144e0*/  FMUL R9, R20, R2 ;  /* 0x0000000214097220 */ /* 0x008fc60000400000 */
[----:B------:R1:W-:Y:S04]  /*144f0*/  @P1 STG.E desc[UR36][R4.64+0x3c4], R13 ;  /* 0x0003c40d04001986 */ /* 0x0003e8000c101924 */
[----:B------:R2:W-:Y:S01]  /*14500*/  @P4 STG.E desc[UR36][R6.64+0x3c0], R3 ;  /* 0x0003c00306004986 */ /* 0x0005e2000c101924 */
[----:B------:R-:W-:Y:S01]  /*14510*/  ISETP.GT.AND P4, PT, R0, 0xf8, P2 ;  /* 0x000000f80000780c */ /* 0x000fe20001784270 */
[-C--:B0-----:R-:W-:Y:S02]  /*14520*/  FMUL R11, R19, R2.reuse ;  /* 0x00000002130b7220 */ /* 0x081fe40000400000 */
[----:B------:R0:W-:Y:S01]  /*14530*/  @P5 STG.E desc[UR36][R6.64+0x3c4], R9 ;  /* 0x0003c40906005986 */ /* 0x0001e2000c101924 */
[----:B------:R-:W-:Y:S02]  /*14540*/  @P3 IMAD.MOV.U32 R10, RZ, RZ, R4 ;  /* 0x000000ffff0a3224 */ /* 0x000fe400078e0004 */
[-C--:B-1----:R-:W-:Y:S01]  /*14550*/  FMUL R13, R18, R2.reuse ;  /* 0x00000002120d7220 */ /* 0x082fe20000400000 */
[----:B------:R1:W-:Y:S01]  /*14560*/  @P6 STG.E desc[UR36][R4.64+0x3e0], R11 ;  /* 0x0003e00b04006986 */ /* 0x0003e2000c101924 */
[----:B------:R-:W-:Y:S01]  /*14570*/  ISETP.GT.AND P1, PT, R17, 0x80, PT ;  /* 0x000000801100780c */ /* 0x000fe20003f24270 */
[----:B------:R-:W-:Y:S01]  /*14580*/  USHF.L.U64.HI UR11, UR8, 0x9, UR9 ;  /* 0x00000009080b7899 */ /* 0x000fe20008010209 */
[----:B------:R-:W-:Y:S01]  /*14590*/  ISETP.GT.AND P2, PT, R0, 0xf9, P2 ;  /* 0x000000f90000780c */ /* 0x000fe20001744270 */
[----:B--2---:R-:W-:Y:S01]  /*145a0*/  FMUL R3, R14, R2 ;  /* 0x000000020e037220 */ /* 0x004fe20000400000 */
[----:B0-----:R-:W-:Y:S01]  /*145b0*/  IMAD.U32 R9, RZ, RZ, UR12 ;  /* 0x0000000cff097e24 */ /* 0x001fe2000f8e00ff */
[----:B-1----:R-:W-:-:S02]  /*145c0*/  @P3 MOV R11, R5 ;  /* 0x00000005000b3202 */ /* 0x002fc40000000f00 */
[----:B------:R-:W-:-:S03]  /*145d0*/  ISETP.GT.AND P0, PT, R17, 0x88, PT ;  /* 0x000000881100780c */ /* 0x000fc60003f04270 */
[----:B------:R0:W-:Y:S01]  /*145e0*/  @P3 STG.E desc[UR36][R10.64+0x3e4], R13 ;  /* 0x0003e40d0a003986 */ /* 0x0001e2000c101924 */
[----:B------:R-:W-:Y:S01]  /*145f0*/  ISETP.GT.AND P3, PT, R0, RZ, P1 ;  /* 0x000000ff0000720c */ /* 0x000fe20000f64270 */
[-C--:B------:R-:W-:Y:S01]  /*14600*/  FMUL R15, R12, R2.reuse ;  /* 0x000000020c0f7220 */ /* 0x080fe20000400000 */
[----:B------:R-:W-:Y:S01]  /*14610*/  MOV R17, UR11 ;  /* 0x0000000b00117c02 */ /* 0x000fe20008000f00 */
[----:B------:R1:W-:Y:S01]  /*14620*/  @P4 STG.E desc[UR36][R6.64+0x3e0], R3 ;  /* 0x0003e00306004986 */ /* 0x0003e2000c101924 */
[C---:B------:R-:W-:Y:S02]  /*14630*/  IADD3 R8, P5, P6, R4.reuse, UR5, R9 ;  /* 0x0000000504087c10 */ /* 0x040fe4000febe009 */
[----:B------:R-:W-:Y:S02]  /*14640*/  IADD3 R4, P4, R4, UR12, RZ ;  /* 0x0000000c04047c10 */ /* 0x000fe4000ff9e0ff */
[C---:B------:R-:W-:Y:S01]  /*14650*/  IADD3.X R9, R5.reuse, UR4, R17, P5, P6 ;  /* 0x0000000405097c10 */ /* 0x040fe2000afec411 */
[----:B------:R2:W-:Y:S01]  /*14660*/  @P2 STG.E desc[UR36][R6.64+0x3e4], R15 ;  /* 0x0003e40f06002986 */ /* 0x0005e2000c101924 */
[----:B------:R-:W-:Y:S01]  /*14670*/  ISETP.GT.AND P5, PT, R0, 0x1, P1 ;  /* 0x000000010000780c */ /* 0x000fe20000fa4270 */
[----:B0-----:R-:W-:Y:S01]  /*14680*/  FMUL R13, R24, R2 ;  /* 0x00000002180d7220 */ /* 0x001fe20000400000 */
[----:B------:R-:W-:-:S02]  /*14690*/  IADD3.X R5, R5, UR11, RZ, P4, !PT ;  /* 0x0000000b05057c10 */ /* 0x000fc4000a7fe4ff */
[C---:B------:R-:W-:Y:S02]  /*146a0*/  ISETP.GT.AND P2, PT, R0.reuse, RZ, P0 ;  /* 0x000000ff0000720c */ /* 0x040fe40000744270 */
[----:B------:R-:W-:Y:S01]  /*146b0*/  ISETP.GT.AND P4, PT, R0, 0x1, P0 ;  /* 0x000000010000780c */ /* 0x000fe20000784270 */
[----:B------:R0:W-:Y:S01]  /*146c0*/  @P3 STG.E desc[UR36][R4.64], R13 ;  /* 0x0000000d04003986 */ /* 0x0001e2000c101924 */
[----:B------:R-:W-:Y:S02]  /*146d0*/  IADD3 R10, P6, R4, UR5, RZ ;  /* 0x00000005040a7c10 */ /* 0x000fe4000ffde0ff */
[----:B------:R-:W-:Y:S01]  /*146e0*/  ISETP.GT.AND P3, PT, R0, 0x8, P1 ;  /* 0x000000080000780c */ /* 0x000fe20000f64270 */
[-C--:B------:R-:W-:Y:S01]  /*146f0*/  FMUL R25, R25, R2.reuse ;  /* 0x0000000219197220 */ /* 0x080fe20000400000 */
[----:B------:R-:W-:Y:S01]  /*14700*/  IADD3.X R11, R5, UR4, RZ, P6, !PT ;  /* 0x00000004050b7c10 */ /* 0x000fe2000b7fe4ff */
[-C--:B-1----:R-:W-:Y:S01]  /*14710*/  FMUL R3, R26, R2.reuse ;  /* 0x000000021a037220 */ /* 0x082fe20000400000 */
[-C--:B------:R-:W-:Y:S01]  /*14720*/  FMUL R27, R27, R2.reuse ;  /* 0x000000021b1b7220 */ /* 0x080fe20000400000 */
[----:B--2---:R-:W-:Y:S01]  /*14730*/  FMUL R15, R28, R2 ;  /* 0x000000021c0f7220 */ /* 0x004fe20000400000 */
[----:B------:R-:W-:Y:S01]  /*14740*/  @P5 STG.E desc[UR36][R4.64+0x4], R25 ;  /* 0x0000041904005986 */ /* 0x000fe2000c101924 */
[----:B------:R-:W-:-:S03]  /*14750*/  ISETP.GT.AND P5, PT, R0, 0x9, P1 ;  /* 0x000000090000780c */ /* 0x000fc60000fa4270 */
[----:B------:R1:W-:Y:S01]  /*14760*/  @P2 STG.E desc[UR36][R10.64], R3 ;  /* 0x000000030a002986 */ /* 0x0003e2000c101924 */
[----:B------:R-:W-:-:S03]  /*14770*/  ISETP.GT.AND P2, PT, R0, 0x8, P0 ;  /* 0x000000080000780c */ /* 0x000fc60000744270 */
[----:B------:R2:W-:Y:S01]  /*14780*/  @P4 STG.E desc[UR36][R10.64+0x4], R27 ;  /* 0x0000041b0a004986 */ /* 0x0005e2000c101924 */
[----:B------:R-:W-:-:S03]  /*14790*/  FMUL R29, R29, R2 ;  /* 0x000000021d1d7220 */ /* 0x000fc60000400000 */
[----:B------:R-:W-:Y:S01]  /*147a0*/  @P3 STG.E desc[UR36][R4.64+0x20], R15 ;  /* 0x0000200f04003986 */ /* 0x000fe2000c101924 */
[----:B------:R-:W-:Y:S01]  /*147b0*/  IADD3 R6, P3, R4, UR5, RZ ;  /* 0x0000000504067c10 */ /* 0x000fe2000ff7e0ff */
[----:B0-----:R-:W-:Y:S01]  /*147c0*/  FMUL R13, R30, R2 ;  /* 0x000000021e0d7220 */ /* 0x001fe20000400000 */
[C---:B------:R-:W-:Y:S02]  /*147d0*/  ISETP.GT.AND P6, PT, R0.reuse, 0x10, P0 ;  /* 0x000000100000780c */ /* 0x040fe400007c4270 */
[----:B------:R-:W-:Y:S01]  /*147e0*/  IADD3.X R7, R5, UR4, RZ, P3, !PT ;  /* 0x0000000405077c10 */ /* 0x000fe20009ffe4ff */
[----:B------:R-:W-:Y:S01]  /*147f0*/  @P5 STG.E desc[UR36][R4.64+0x24], R29 ;  /* 0x0000241d04005986 */ /* 0x000fe2000c101924 */
[C---:B------:R-:W-:Y:S02]  /*14800*/  ISETP.GT.AND P4, PT, R0.reuse, 0x9, P0 ;  /* 0x000000090000780c */ /* 0x040fe40000784270 */
[C---:B------:R-:W-:Y:S01]  /*14810*/  ISETP.GT.AND P3, PT, R0.reuse, 0x10, P1 ;  /* 0x000000100000780c */ /* 0x040fe20000f64270 */
[----:B------:R0:W-:Y:S01]  /*14820*/  @P2 STG.E desc[UR36][R6.64+0x20], R13 ;  /* 0x0000200d06002986 */ /* 0x0001e2000c101924 */
[----:B------:R-:W-:-:S02]  /*14830*/  ISETP.GT.AND P5, PT, R0, 0x11, P1 ;  /* 0x000000110000780c */ /* 0x000fc40000fa4270 */
[----:B------:R-:W-:Y:S01]  /*14840*/  ISETP.GT.AND P2, PT, R0, 0x11, P0 ;  /* 0x000000110000780c */ /* 0x000fe20000744270 */
[-C--:B------:R-:W-:Y:S01]  /*14850*/  FMUL R31, R31, R2.reuse ;  /* 0x000000021f1f7220 */ /* 0x080fe20000400000 */
[-C--:B-1----:R-:W-:Y:S01]  /*14860*/  FMUL R3, R32, R2.reuse ;  /* 0x0000000220037220 */ /* 0x082fe20000400000 */
[-C--:B------:R-:W-:Y:S01]  /*14870*/  FMUL R33, R33, R2.reuse ;  /* 0x0000000221217220 */ /* 0x080fe20000400000 */
[-C--:B--2---:R-:W-:Y:S01]  /*14880*/  FMUL R11, R34, R2.reuse ;  /* 0x00000002220b7220 */ /* 0x084fe20000400000 */
[----:B0-----:R-:W-:Y:S01]  /*14890*/  @P6 IMAD.MOV.U32 R6, RZ, RZ, R8 ;  /* 0x000000ffff066224 */ /* 0x001fe200078e0008 */
[----:B------:R-:W-:Y:S01]  /*148a0*/  @P6 MOV R7, R9 ;  /* 0x0000000900076202 */ /* 0x000fe20000000f00 */
[----:B------:R-:W-:Y:S01]  /*148b0*/  @P4 STG.E desc[UR36][R8.64+0x24], R31 ;  /* 0x0000241f08004986 */ /* 0x000fe2000c101924 */
[----:B------:R-:W-:-:S03]  /*148c0*/  FMUL R35, R35, R2 ;  /* 0x0000000223237220 */ /* 0x000fc60000400000 */
[----:B------:R-:W-:Y:S04]  /*148d0*/  @P3 STG.E desc[UR36][R4.64+0x40], R3 ;  /* 0x0000400304003986 */ /* 0x000fe8000c101924 */
[----:B------:R-:W-:Y:S01]  /*148e0*/  @P5 STG.E desc[UR36][R4.64+0x44], R33 ;  /* 0x0000442104005986 */ /* 0x000fe2000c101924 */
[----:B------:R-:W-:-:S03]  /*148f0*/  ISETP.GT.AND P5, PT, R0, 0x18, P0 ;  /* 0x000000180000780c */ /* 0x000fc600007a4270 */
[----:B------:R0:W-:Y:S01]  /*14900*/  @P6 STG.E desc[UR36][R6.64+0x40], R11 ;  /* 0x0000400b06006986 */ /* 0x0001e2000c101924 */
[C---:B------:R-:W-:Y:S02]  /*14910*/  ISETP.GT.AND P3, PT, R0.reuse, 0x18, P1 ;  /* 0x000000180000780c */ /* 0x040fe40000f64270 */
[----:B------:R-:W-:Y:S01]  /*14920*/  ISETP.GT.AND P4, PT, R0, 0x19, P1 ;  /* 0x000000190000780c */ /* 0x000fe20000f84270 */
[----:B0-----:R-:W-:Y:S01]  /*14930*/  @P2 IMAD.MOV.U32 R6, RZ, RZ, R8 ;  /* 0x000000ffff062224 */ /* 0x001fe200078e0008 */
[----:B------:R-:W-:-:S05]  /*14940*/  @P2 MOV R7, R9 ;  /* 0x0000000900072202 */ /* 0x000fca0000000f00 */
[----:B------:R0:W-:Y:S01]  /*14950*/  @P2 STG.E desc[UR36][R6.64+0x44], R35 ;  /* 0x0000442306002986 */ /* 0x0001e2000c101924 */
[----:B------:R-:W-:Y:S01]  /*14960*/  ISETP.GT.AND P2, PT, R0, 0x19, P0 ;  /* 0x000000190000780c */ /* 0x000fe20000744270 */
[-C--:B------:R-:W-:Y:S01]  /*14970*/  FMUL R13, R36, R2.reuse ;  /* 0x00000002240d7220 */ /* 0x080fe20000400000 */
[-C--:B------:R-:W-:Y:S01]  /*14980*/  FMUL R37, R37, R2.reuse ;  /* 0x0000000225257220 */ /* 0x080fe20000400000 */
[-C--:B------:R-:W-:Y:S01]  /*14990*/  FMUL R3, R38, R2.reuse ;  /* 0x0000000226037220 */ /* 0x080fe20000400000 */
[C---:B------:R-:W-:Y:S02]  /*149a0*/  ISETP.GT.AND P6, PT, R0.reuse, 0x21, P1 ;  /* 0x000000210000780c */ /* 0x040fe40000fc4270 */
[----:B------:R-:W-:Y:S01]  /*149b0*/  @P3 STG.E desc[UR36][R4.64+0x60], R13 ;  /* 0x0000600d04003986 */ /* 0x000fe2000c101924 */
[--C-:B0-----:R-:W-:Y:S01]  /*149c0*/  @P5 IMAD.MOV.U32 R6, RZ, RZ, R8.reuse ;  /* 0x000000ffff065224 */ /* 0x101fe200078e0008 */
[-C--:B------:R-:W-:Y:S02]  /*149d0*/  @P5 MOV R7, R9.reuse ;  /* 0x0000000900075202 */ /* 0x080fe40000000f00 */
[----:B------:R-:W-:Y:S01]  /*149e0*/  @P4 STG.E desc[UR36][R4.64+0x64], R37 ;  /* 0x0000642504004986 */ /* 0x000fe2000c101924 */
[C---:B------:R-:W-:Y:S01]  /*149f0*/  ISETP.GT.AND P3, PT, R0.reuse, 0x20, P1 ;  /* 0x000000200000780c */ /* 0x040fe20000f64270 */
[-C--:B------:R-:W-:Y:S01]  /*14a00*/  FMUL R39, R39, R2.reuse ;  /* 0x0000000227277220 */ /* 0x080fe20000400000 */
[----:B------:R-:W-:Y:S01]  /*14a10*/  ISETP.GT.AND P4, PT, R0, 0x20, P0 ;  /* 0x000000200000780c */ /* 0x000fe20000784270 */
[----:B------:R0:W-:Y:S01]  /*14a20*/  @P5 STG.E desc[UR36][R6.64+0x60], R3 ;  /* 0x0000600306005986 */ /* 0x0001e2000c101924 */
[-C--:B------:R-:W-:Y:S01]  /*14a30*/  FMUL R11, R40, R2.reuse ;  /* 0x00000002280b7220 */ /* 0x080fe20000400000 */
[----:B------:R-:W-:Y:S01]  /*14a40*/  FMUL R41, R41, R2 ;  /* 0x0000000229297220 */ /* 0x000fe20000400000 */
[----:B0-----:R-:W-:Y:S01]  /*14a50*/  @P2 IMAD.MOV.U32 R6, RZ, RZ, R8 ;  /* 0x000000ffff062224 */ /* 0x001fe200078e0008 */
[----:B------:R-:W-:-:S05]  /*14a60*/  @P2 MOV R7, R9 ;  /* 0x0000000900072202 */ /* 0x000fca0000000f00 */
[----:B------:R0:W-:Y:S01]  /*14a70*/  @P2 STG.E desc[UR36][R6.64+0x64], R39 ;  /* 0x0000642706002986 */ /* 0x0001e2000c101924 */
[----:B------:R-:W-:Y:S01]  /*14a80*/  ISETP.GT.AND P2, PT, R0, 0x21, P0 ;  /* 0x000000210000780c */ /* 0x000fe20000744270 */
[----:B------:R-:W-:Y:S01]  /*14a90*/  FMUL R13, R42, R2 ;  /* 0x000000022a0d7220 */ /* 0x000fe20000400000 */
[C---:B------:R-:W-:Y:S01]  /*14aa0*/  ISETP.GT.AND P5, PT, R0.reuse, 0x29, P1 ;  /* 0x000000290000780c */ /* 0x040fe20000fa4270 */
[----:B------:R1:W-:Y:S01]  /*14ab0*/  @P3 STG.E desc[UR36][R4.64+0x80], R11 ;  /* 0x0000800b04003986 */ /* 0x0003e2000c101924 */
[----:B------:R-:W-:-:S03]  /*14ac0*/  ISETP.GT.AND P3, PT, R0, 0x28, P1 ;  /* 0x000000280000780c */ /* 0x000fc60000f64270 */
[----:B------:R-:W-:Y:S01]  /*14ad0*/  @P6 STG.E desc[UR36][R4.64+0x84], R41 ;  /* 0x0000842904006986 */ /* 0x000fe2000c101924 */
[----:B------:R-:W-:Y:S01]  /*14ae0*/  ISETP.GT.AND P6, PT, R0, 0x28, P0 ;  /* 0x000000280000780c */ /* 0x000fe200007c4270 */
[----:B0-----:R-:W-:Y:S01]  /*14af0*/  @P4 IMAD.MOV.U32 R6, RZ, RZ, R8 ;  /* 0x000000ffff064224 */ /* 0x001fe200078e0008 */
[----:B------:R-:W-:Y:S01]  /*14b00*/  @P4 MOV R7, R9 ;  /* 0x0000000900074202 */ /* 0x000fe20000000f00 */
[-C--:B------:R-:W-:Y:S01]  /*14b10*/  FMUL R43, R43, R2.reuse ;  /* 0x000000022b2b7220 */ /* 0x080fe20000400000 */
[----:B------:R-:W-:-:S03]  /*14b20*/  FMUL R45, R45, R2 ;  /* 0x000000022d2d7220 */ /* 0x000fc60000400000 */
[----:B------:R0:W-:Y:S01]  /*14b30*/  @P4 STG.E desc[UR36][R6.64+0x80], R13 ;  /* 0x0000800d06004986 */ /* 0x0001e2000c101924 */
[----:B------:R-:W-:Y:S01]  /*14b40*/  ISETP.GT.AND P4, PT, R0, 0x29, P0 ;  /* 0x000000290000780c */ /* 0x000fe20000784270 */
[-C--:B------:R-:W-:Y:S01]  /*14b50*/  FMUL R3, R44, R2.reuse ;  /* 0x000000022c037220 */ /* 0x080fe20000400000 */
[----:B-1----:R-:W-:Y:S01]  /*14b60*/  FMUL R11, R46, R2 ;  /* 0x000000022e0b7220 */ /* 0x002fe20000400000 */
[----:B0-----:R-:W-:Y:S01]  /*14b70*/  @P2 IMAD.MOV.U32 R6, RZ, RZ, R8 ;  /* 0x000000ffff062224 */ /* 0x001fe200078e0008 */
[----:B------:R-:W-:-:S05]  /*14b80*/  @P2 MOV R7, R9 ;  /* 0x0000000900072202 */ /* 0x000fca0000000f00 */
[----:B------:R0:W-:Y:S04]  /*14b90*/  @P2 STG.E desc[UR36][R6.64+0x84], R43 ;  /* 0x0000842b06002986 */ /* 0x0001e8000c101924 */
[----:B------:R-:W-:Y:S01]  /*14ba0*/  @P5 STG.E desc[UR36][R4.64+0xa4], R45 ;  /* 0x0000a42d04005986 */ /* 0x000fe2000c101924 */
[----:B------:R-:W-:-:S03]  /*14bb0*/  ISETP.GT.AND P5, PT, R0, 0x31, P1 ;  /* 0x000000310000780c */ /* 0x000fc60000fa4270 */
[----:B------:R1:W-:Y:S01]  /*14bc0*/  @P3 STG.E desc[UR36][R4.64+0xa0], R3 ;  /* 0x0000a00304003986 */ /* 0x0003e2000c101924 */
[C---:B------:R-:W-:Y:S01]  /*14bd0*/  ISETP.GT.AND P3, PT, R0.reuse, 0x30, P0 ;  /* 0x000000300000780c */ /* 0x040fe20000764270 */
[--C-:B0-----:R-:W-:Y:S01]  /*14be0*/  @P6 IMAD.MOV.U32 R6, RZ, RZ, R8.reuse ;  /* 0x000000ffff066224 */ /* 0x101fe200078e0008 */
[-C--:B------:R-:W-:Y:S02]  /*14bf0*/  @P6 MOV R7, R9.reuse ;  /* 0x0000000900076202 */ /* 0x080fe40000000f00 */
[C---:B------:R-:W-:Y:S01]  /*14c00*/  ISETP.GT.AND P2, PT, R0.reuse, 0x30, P1 ;  /* 0x000000300000780c */ /* 0x040fe20000f44270 */
[-C--:B------:R-:W-:Y:S02]  /*14c10*/  FMUL R47, R47, R2.reuse ;  /* 0x000000022f2f7220 */ /* 0x080fe40000400000 */
[----:B------:R0:W-:Y:S01]  /*14c20*/  @P6 STG.E desc[UR36][R6.64+0xa0], R11 ;  /* 0x0000a00b06006986 */ /* 0x0001e2000c101924 */
[-C--:B------:R-:W-:Y:S01]  /*14c30*/  FMUL R49, R49, R2.reuse ;  /* 0x0000000231317220 */ /* 0x080fe20000400000 */
[----:B------:R-:W-:Y:S01]  /*14c40*/  ISETP.GT.AND P6, PT, R0, 0x31, P0 ;  /* 0x000000310000780c */ /* 0x000fe200007c4270 */
[-C--:B------:R-:W-:Y:S01]  /*14c50*/  FMUL R13, R48, R2.reuse ;  /* 0x00000002300d7220 */ /* 0x080fe20000400000 */
[----:B-1----:R-:W-:Y:S01]  /*14c60*/  FMUL R3, R50, R2 ;  /* 0x0000000232037220 */ /* 0x002fe20000400000 */
[----:B0-----:R-:W-:Y:S01]  /*14c70*/  @P4 IMAD.MOV.U32 R6, RZ, RZ, R8 ;  /* 0x000000ffff064224 */ /* 0x001fe200078e0008 */
[----:B------:R-:W-:-:S05]  /*14c80*/  @P4 MOV R7, R9 ;  /* 0x0000000900074202 */ /* 0x000fca0000000f00 */
[----:B------:R0:W-:Y:S04]  /*14c90*/  @P4 STG.E desc[UR36][R6.64+0xa4], R47 ;  /* 0x0000a42f06004986 */ /* 0x0001e8000c101924 */
[----:B------:R-:W-:Y:S01]  /*14ca0*/  @P5 STG.E desc[UR36][R4.64+0xc4], R49 ;  /* 0x0000c43104005986 */ /* 0x000fe2000c101924 */
[C---:B------:R-:W-:Y:S02]  /*14cb0*/  ISETP.GT.AND P5, PT, R0.reuse, 0x38, P0 ;  /* 0x000000380000780c */ /* 0x040fe400007a4270 */
[----:B------:R-:W-:Y:S01]  /*14cc0*/  ISETP.GT.AND P4, PT, R0, 0x38, P1 ;  /* 0x000000380000780c */ /* 0x000fe20000f84270 */
[----:B------:R1:W-:Y:S01]  /*14cd0*/  @P2 STG.E desc[UR36][R4.64+0xc0], R13 ;  /* 0x0000c00d04002986 */ /* 0x0003e2000c101924 */
[----:B0-----:R-:W-:Y:S01]  /*14ce0*/  @P3 IMAD.MOV.U32 R6, RZ, RZ, R8 ;  /* 0x000000ffff063224 */ /* 0x001fe200078e0008 */
[----:B------:R-:W-:-:S02]  /*14cf0*/  @P3 MOV R7, R9 ;  /* 0x0000000900073202 */ /* 0x000fc40000000f00 */
[C---:B------:R-:W-:Y:S01]  /*14d00*/  ISETP.GT.AND P2, PT, R0.reuse, 0x39, P1 ;  /* 0x000000390000780c */ /* 0x040fe20000f44270 */
[-C--:B------:R-:W-:Y:S02]  /*14d10*/  FMUL R51, R51, R2.reuse ;  /* 0x0000000233337220 */ /* 0x080fe40000400000 */
[----:B------:R0:W-:Y:S01]  /*14d20*/  @P3 STG.E desc[UR36][R6.64+0xc0], R3 ;  /* 0x0000c00306003986 */ /* 0x0001e2000c101924 */
[----:B------:R-:W-:Y:S01]  /*14d30*/  ISETP.GT.AND P3, PT, R0, 0x39, P0 ;  /* 0x000000390000780c */ /* 0x000fe20000764270 */
[-C--:B------:R-:W-:Y:S01]  /*14d40*/  FMUL R11, R52, R2.reuse ;  /* 0x00000002340b7220 */ /* 0x080fe20000400000 */
[-C--:B------:R-:W-:Y:S01]  /*14d50*/  FMUL R53, R53, R2.reuse ;  /* 0x0000000235357220 */ /* 0x080fe20000400000 */
[----:B-1----:R-:W-:Y:S01]  /*14d60*/  FMUL R13, R54, R2 ;  /* 0x00000002360d7220 */ /* 0x002fe20000400000 */
[----:B0-----:R-:W-:Y:S01]  /*14d70*/  @P6 IMAD.MOV.U32 R6, RZ, RZ, R8 ;  /* 0x000000ffff066224 */ /* 0x001fe200078e0008 */
[----:B------:R-:W-:-:S05]  /*14d80*/  @P6 MOV R7, R9 ;  /* 0x0000000900076202 */ /* 0x000fca0000000f00 */
[----:B------:R0:W-:Y:S01]  /*14d90*/  @P6 STG.E desc[UR36][R6.64+0xc4], R51 ;  /* 0x0000c43306006986 */ /* 0x0001e2000c101924 */
[C---:B------:R-:W-:Y:S01]  /*14da0*/  ISETP.GT.AND P6, PT, R0.reuse, 0x41, P1 ;  /* 0x000000410000780c */ /* 0x040fe20000fc4270 */
[----:B------:R-:W-:Y:S02]  /*14db0*/  FMUL R55, R55, R2 ;  /* 0x0000000237377220 */ /* 0x000fe40000400000 */
[----:B------:R-:W-:Y:S01]  /*14dc0*/  @P4 STG.E desc[UR36][R4.64+0xe0], R11 ;  /* 0x0000e00b04004986 */ /* 0x000fe2000c101924 */
[----:B------:R-:W-:-:S03]  /*14dd0*/  ISETP.GT.AND P4, PT, R0, 0x40, P1 ;  /* 0x000000400000780c */ /* 0x000fc60000f84270 */
[----:B------:R-:W-:Y:S01]  /*14de0*/  @P2 STG.E desc[UR36][R4.64+0xe4], R53 ;  /* 0x0000e43504002986 */ /* 0x000fe2000c101924 */
[----:B0-----:R-:W-:Y:S01]  /*14df0*/  @P5 IMAD.MOV.U32 R6, RZ, RZ, R8 ;  /* 0x000000ffff065224 */ /* 0x001fe200078e0008 */
[----:B------:R-:W-:Y:S02]  /*14e00*/  @P5 MOV R7, R9 ;  /* 0x0000000900075202 */ /* 0x000fe40000000f00 */
[----:B------:R-:W-:-:S03]  /*14e10*/  ISETP.GT.AND P2, PT, R0, 0x40, P0 ;  /* 0x000000400000780c */ /* 0x000fc60000744270 */
[----:B------:R0:W-:Y:S01]  /*14e20*/  @P5 STG.E desc[UR36][R6.64+0xe0], R13 ;  /* 0x0000e00d06005986 */ /* 0x0001e2000c101924 */
[-C--:B------:R-:W-:Y:S01]  /*14e30*/  FMUL R57, R57, R2.reuse ;  /* 0x0000000239397220 */ /* 0x080fe20000400000 */
[----:B------:R-:W-:Y:S01]  /*14e40*/  FMUL R3, R56, R2 ;  /* 0x0000000238037220 */ /* 0x000fe20000400000 */
[----:B0-----:R-:W-:Y:S01]  /*14e50*/  @P3 IMAD.MOV.U32 R6, RZ, RZ, R8 ;  /* 0x000000ffff063224 */ /* 0x001fe200078e0008 */
[----:B------:R-:W-:-:S05]  /*14e60*/  @P3 MOV R7, R9 ;  /* 0x0000000900073202 */ /* 0x000fca0000000f00 */
[----:B------:R0:W-:Y:S01]  /*14e70*/  @P3 STG.E desc[UR36][R6.64+0xe4], R55 ;  /* 0x0000e43706003986 */ /* 0x0001e2000c101924 */
[----:B------:R-:W-:Y:S01]  /*14e80*/  ISETP.GT.AND P3, PT, R0, 0x41, P0 ;  /* 0x000000410000780c */ /* 0x000fe20000764270 */
[----:B------:R-:W-:Y:S02]  /*14e90*/  FMUL R11, R58, R2 ;  /* 0x000000023a0b7220 */ /* 0x000fe40000400000 */
[----:B------:R-:W-:Y:S01]  /*14ea0*/  @P6 STG.E desc[UR36][R4.64+0x104], R57 ;  /* 0x0001043904006986 */ /* 0x000fe2000c101924 */
[----:B------:R-:W-:-:S03]  /*14eb0*/  ISETP.GT.AND P6, PT, R0, 0x48, P0 ;  /* 0x000000480000780c */ /* 0x000fc600007c4270 */
[----:B------:R1:W-:Y:S01]  /*14ec0*/  @P4 STG.E desc[UR36][R4.64+0x100], R3 ;  /* 0x0001000304004986 */ /* 0x0003e2000c101924 */
[C---:B------:R-:W-:Y:S02]  /*14ed0*/  ISETP.GT.AND P4, PT, R0.reuse, 0x49, P1 ;  /* 0x000000490000780c */ /* 0x040fe40000f84270 */
[----:B0-----:R-:W-:Y:S01]  /*14ee0*/  @P2 MOV R6, R8 ;  /* 0x0000000800062202 */ /* 0x001fe20000000f00 */
[----:B------:R-:W-:Y:S01]  /*14ef0*/  @P2 IMAD.MOV.U32 R7, RZ, RZ, R9 ;  /* 0x000000ffff072224 */ /* 0x000fe200078e0009 */
[----:B------:R-:W-:Y:S01]  /*14f00*/  ISETP.GT.AND P5, PT, R0, 0x48, P1 ;  /* 0x000000480000780c */ /* 0x000fe20000fa4270 */
[----:B------:R-:W-:-:S03]  /*14f10*/  FMUL R59, R59, R2 ;  /* 0x000000023b3b7220 */ /* 0x000fc60000400000 */
[----:B------:R0:W-:Y:S01]  /*14f20*/  @P2 STG.E desc[UR36][R6.64+0x100], R11 ;  /* 0x0001000b06002986 */ /* 0x0001e2000c101924 */
[----:B------:R-:W-:Y:S01]  /*14f30*/  ISETP.GT.AND P2, PT, R0, 0x49, P0 ;  /* 0x000000490000780c */ /* 0x000fe20000744270 */
[-C--:B------:R-:W-:Y:S01]  /*14f40*/  FMUL R61, R61, R2.reuse ;  /* 0x000000023d3d7220 */ /* 0x080fe20000400000 */
[-C--:B------:R-:W-:Y:S01]  /*14f50*/  FMUL R13, R60, R2.reuse ;  /* 0x000000023c0d7220 */ /* 0x080fe20000400000 */
[----:B-1----:R-:W-:Y:S01]  /*14f60*/  FMUL R3, R62, R2 ;  /* 0x000000023e037220 */ /* 0x002fe20000400000 */
[----:B0-----:R-:W-:Y:S02]  /*14f70*/  @P3 MOV R6, R8 ;  /* 0x0000000800063202 */ /* 0x001fe40000000f00 */
[----:B------:R-:W-:-:S05]  /*14f80*/  @P3 MOV R7, R9 ;  /* 0x0000000900073202 */ /* 0x000fca0000000f00 */
[----:B------:R0:W-:Y:S01]  /*14f90*/  @P3 STG.E desc[UR36][R6.64+0x104], R59 ;  /* 0x0001043b06003986 */ /* 0x0001e2000c101924 */
[----:B------:R-:W-:-:S03]  /*14fa0*/  FMUL R63, R63, R2 ;  /* 0x000000023f3f7220 */ /* 0x000fc60000400000 */
[----:B------:R-:W-:Y:S01]  /*14fb0*/  @P4 STG.E desc[UR36][R4.64+0x124], R61 ;  /* 0x0001243d04004986 */ /* 0x000fe2000c101924 */
[----:B------:R-:W-:-:S03]  /*14fc0*/  ISETP.GT.AND P4, PT, R0, 0x51, P1 ;  /* 0x000000510000780c */ /* 0x000fc60000f84270 */
[----:B------:R-:W-:Y:S01]  /*14fd0*/  @P5 STG.E desc[UR36][R4.64+0x120], R13 ;  /* 0x0001200d04005986 */ /* 0x000fe2000c101924 */
[----:B0-----:R-:W-:Y:S01]  /*14fe0*/  @P6 IMAD.MOV.U32 R6, RZ, RZ, R8 ;  /* 0x000000ffff066224 */ /* 0x001fe200078e0008 */
[----:B------:R-:W-:Y:S02]  /*14ff0*/  @P6 MOV R7, R9 ;  /* 0x0000000900076202 */ /* 0x000fe40000000f00 */
[----:B------:R-:W-:-:S03]  /*15000*/  ISETP.GT.AND P5, PT, R0, 0x50, P0 ;  /* 0x000000500000780c */ /* 0x000fc600007a4270 */
[----:B------:R0:W-:Y:S01]  /*15010*/  @P6 STG.E desc[UR36][R6.64+0x120], R3 ;  /* 0x0001200306006986 */ /* 0x0001e2000c101924 */
[----:B------:R-:W-:Y:S01]  /*15020*/  ISETP.GT.AND P3, PT, R0, 0x50, P1 ;  /* 0x000000500000780c */ /* 0x000fe20000f64270 */
[----:B------:R-:W-:Y:S01]  /*15030*/  FMUL R65, R65, R2 ;  /* 0x0000000241417220 */ /* 0x000fe20000400000 */
[----:B0-----:R-:W-:Y:S01]  /*15040*/  @P2 MOV R6, R8 ;  /* 0x0000000800062202 */ /* 0x001fe20000000f00 */
[----:B------:R-:W-:-:S05]  /*15050*/  @P2 IMAD.MOV.U32 R7, RZ, RZ, R9 ;  /* 0x000000ffff072224 */ /* 0x000fca00078e0009 */
[----:B------:R0:W-:Y:S01]  /*15060*/  @P2 STG.E desc[UR36][R6.64+0x124], R63 ;  /* 0x0001243f06002986 */ /* 0x0001e2000c101924 */
[----:B------:R-:W-:Y:S01]  /*15070*/  ISETP.GT.AND P2, PT, R0, 0x51, P0 ;  /* 0x000000510000780c */ /* 0x000fe20000744270 */
[-C--:B------:R-:W-:Y:S02]  /*15080*/  FMUL R11, R64, R2.reuse ;  /* 0x00000002400b7220 */ /* 0x080fe40000400000 */
[----:B------:R-:W-:Y:S01]  /*15090*/  @P4 STG.E desc[UR36][R4.64+0x144], R65 ;  /* 0x0001444104004986 */ /* 0x000fe2000c101924 */
[----:B------:R-:W-:Y:S01]  /*150a0*/  ISETP.GT.AND P4, PT, R0, 0x58, P0 ;  /* 0x000000580000780c */ /* 0x000fe20000784270 */
[----:B------:R-:W-:Y:S01]  /*150b0*/  FMUL R13, R66, R2 ;  /* 0x00000002420d7220 */ /* 0x000fe20000400000 */
[C---:B------:R-:W-:Y:S01]  /*150c0*/  ISETP.GT.AND P6, PT, R0.reuse, 0x59, P1 ;  /* 0x000000590000780c */ /* 0x040fe20000fc4270 */
[----:B------:R1:W-:Y:S01]  /*150d0*/  @P3 STG.E desc[UR36][R4.64+0x140], R11 ;  /* 0x0001400b04003986 */ /* 0x0003e2000c101924 */
[----:B------:R-:W-:Y:S02]  /*150e0*/  ISETP.GT.AND P3, PT, R0, 0x58, P1 ;  /* 0x000000580000780c */ /* 0x000fe40000f64270 */
[----:B0-----:R-:W-:-:S02]  /*150f0*/  @P5 MOV R6, R8 ;  /* 0x0000000800065202 */ /* 0x001fc40000000f00 */
[----:B------:R-:W-:Y:S01]  /*15100*/  @P5 MOV R7, R9 ;  /* 0x0000000900075202 */ /* 0x000fe20000000f00 */
[----:B------:R-:W-:-:S04]  /*15110*/  FMUL R67, R67, R2 ;  /* 0x0000000243437220 */ /* 0x000fc80000400000 */
[----:B------:R0:W-:Y:S01]  /*15120*/  @P5 STG.E desc[UR36][R6.64+0x140], R13 ;  /* 0x0001400d06005986 */ /* 0x0001e2000c101924 */
[-C--:B------:R-:W-:Y:S01]  /*15130*/  FMUL R3, R68, R2.reuse ;  /* 0x0000000244037220 */ /* 0x080fe20000400000 */
[-C--:B------:R-:W-:Y:S01]  /*15140*/  FMUL R69, R69, R2.reuse ;  /* 0x0000000245457220 */ /* 0x080fe20000400000 */
[----:B-1----:R-:W-:Y:S01]  /*15150*/  FMUL R11, R70, R2 ;  /* 0x00000002460b7220 */ /* 0x002fe20000400000 */
[----:B0-----:R-:W-:Y:S01]  /*15160*/  @P2 IMAD.MOV.U32 R6, RZ, RZ, R8 ;  /* 0x000000ffff062224 */ /* 0x001fe200078e0008 */
[----:B------:R-:W-:-:S05]  /*15170*/  @P2 MOV R7, R9 ;  /* 0x0000000900072202 */ /* 0x000fca0000000f00 */
[----:B------:R0:W-:Y:S01]  /*15180*/  @P2 STG.E desc[UR36][R6.64+0x144], R67 ;  /* 0x0001444306002986 */ /* 0x0001e2000c101924 */
[----:B------:R-:W-:-:S03]  /*15190*/  ISETP.GT.AND P2, PT, R0, 0x59, P0 ;  /* 0x000000590000780c */ /* 0x000fc60000744270 */
[----:B------:R-:W-:Y:S04]  /*151a0*/  @P3 STG.E desc[UR36][R4.64+0x160], R3 ;  /* 0x0001600304003986 */ /* 0x000fe8000c101924 */
[----:B------:R-:W-:Y:S01]  /*151b0*/  @P6 STG.E desc[UR36][R4.64+0x164], R69 ;  /* 0x0001644504006986 */ /* 0x000fe2000c101924 */
[----:B0-----:R-:W-:Y:S01]  /*151c0*/  @P4 MOV R6, R8 ;  /* 0x0000000800064202 */ /* 0x001fe20000000f00 */
[----:B------:R-:W-:Y:S01]  /*151d0*/  @P4 IMAD.MOV.U32 R7, RZ, RZ, R9 ;  /* 0x000000ffff074224 */ /* 0x000fe200078e0009 */
[----:B------:R-:W-:-:S04]  /*151e0*/  ISETP.GT.AND P5, PT, R0, 0x61, P1 ;  /* 0x000000610000780c */ /* 0x000fc80000fa4270 */
[----:B------:R0:W-:Y:S01]  /*151f0*/  @P4 STG.E desc[UR36][R6.64+0x160], R11 ;  /* 0x0001600b06004986 */ /* 0x0001e2000c101924 */
[C---:B------:R-:W-:Y:S02]  /*15200*/  ISETP.GT.AND P4, PT, R0.reuse, 0x60, P0 ;  /* 0x000000600000780c */ /* 0x040fe40000784270 */
[C---:B------:R-:W-:Y:S01]  /*15210*/  ISETP.GT.AND P3, PT, R0.reuse, 0x60, P1 ;  /* 0x000000600000780c */ /* 0x040fe20000f64270 */
[-C--:B------:R-:W-:Y:S01]  /*15220*/  FMUL R71, R71, R2.reuse ;  /* 0x0000000247477220 */ /* 0x080fe20000400000 */
[----:B------:R-:W-:Y:S01]  /*15230*/  ISETP.GT.AND P6, PT, R0, 0x61, P0 ;  /* 0x000000610000780c */ /* 0x000fe200007c4270 */
[-C--:B------:R-:W-:Y:S01]  /*15240*/  FMUL R73, R73, R2.reuse ;  /* 0x0000000249497220 */ /* 0x080fe20000400000 */
[----:B------:R-:W-:Y:S01]  /*15250*/  FMUL R13, R72, R2 ;  /* 0x00000002480d7220 */ /* 0x000fe20000400000 */
[----:B0-----:R-:W-:Y:S02]  /*15260*/  @P2 MOV R6, R8 ;  /* 0x0000000800062202 */ /* 0x001fe40000000f00 */
[----:B------:R-:W-:Y:S01]  /*15270*/  @P2 MOV R7, R9 ;  /* 0x0000000900072202 */ /* 0x000fe20000000f00 */
[----:B------:R-:W-:-:S04]  /*15280*/  FMUL R3, R74, R2 ;  /* 0x000000024a037220 */ /* 0x000fc80000400000 */
        /* <DEDUP_REMOVED lines=15> */
[-C--:B------:R-:W-:Y:S01]  /*15380*/  FMUL R11, R76, R2.reuse ;  /* 0x000000024c0b7220 */ /* 0x080fe20000400000 */
[----:B------:R-:W-:Y:S01]  /*15390*/  FMUL R13, R78, R2 ;  /* 0x000000024e0d7220 */ /* 0x000fe20000400000 */
[----:B------:R-:W-:Y:S01]  /*153a0*/  @P5 STG.E desc[UR36][R4.64+0x1a4], R77 ;  /* 0x0001a44d04005986 */ /* 0x000fe2000c101924 */
[C---:B------:R-:W-:Y:S02]  /*153b0*/  ISETP.GT.AND P5, PT, R0.reuse, 0x70, P0 ;  /* 0x000000700000780c */ /* 0x040fe400007a4270 */
[----:B------:R-:W-:Y:S01]  /*153c0*/  ISETP.GT.AND P4, PT, R0, 0x70, P1 ;  /* 0x000000700000780c */ /* 0x000fe20000f84270 */
[----:B------:R1:W-:Y:S01]  /*153d0*/  @P2 STG.E desc[UR36][R4.64+0x1a0], R11 ;  /* 0x0001a00b04002986 */ /* 0x0003e2000c101924 */
[----:B0-----:R-:W-:Y:S02]  /*153e0*/  @P3 MOV R6, R8 ;  /* 0x0000000800063202 */ /* 0x001fe40000000f00 */
        /* <DEDUP_REMOVED lines=13> */
[----:B------:R-:W-:Y:S04]  /*154c0*/  @P4 STG.E desc[UR36][R4.64+0x1c0], R3 ;  /* 0x0001c00304004986 */ /* 0x000fe8000c101924 */
[----:B------:R-:W-:Y:S01]  /*154d0*/  @P2 STG.E desc[UR36][R4.64+0x1c4], R81 ;  /* 0x0001c45104002986 */ /* 0x000fe2000c101924 */
[----:B0-----:R-:W-:Y:S01]  /*154e0*/  @P5 MOV R6, R8 ;  /* 0x0000000800065202 */ /* 0x001fe20000000f00 */
[----:B------:R-:W-:Y:S01]  /*154f0*/  @P5 IMAD.MOV.U32 R7, RZ, RZ, R9 ;  /* 0x000000ffff075224 */ /* 0x000fe200078e0009 */
[----:B------:R-:W-:-:S04]  /*15500*/  ISETP.GT.AND P2, PT, R0, 0x78, P0 ;  /* 0x000000780000780c */ /* 0x000fc80000744270 */
[----:B------:R0:W-:Y:S01]  /*15510*/  @P5 STG.E desc[UR36][R6.64+0x1c0], R11 ;  /* 0x0001c00b06005986 */ /* 0x0001e2000c101924 */
[----:B------:R-:W-:Y:S01]  /*15520*/  ISETP.GT.AND P4, PT, R0, 0x78, P1 ;  /* 0x000000780000780c */ /* 0x000fe20000f84270 */
[----:B------:R-:W-:Y:S01]  /*15530*/  FMUL R85, R85, R2 ;  /* 0x0000000255557220 */ /* 0x000fe20000400000 */
[----:B0-----:R-:W-:Y:S02]  /*15540*/  @P3 MOV R6, R8 ;  /* 0x0000000800063202 */ /* 0x001fe40000000f00 */
[----:B------:R-:W-:-:S05]  /*15550*/  @P3 MOV R7, R9 ;  /* 0x0000000900073202 */ /* 0x000fca0000000f00 */
        /* <DEDUP_REMOVED lines=17> */
[----:B0-----:R-:W-:Y:S01]  /*15670*/  @P3 MOV R6, R8 ;  /* 0x0000000800063202 */ /* 0x001fe20000000f00 */
[----:B------:R-:W-:-:S05]  /*15680*/  @P3 IMAD.MOV.U32 R7, RZ, RZ, R9 ;  /* 0x000000ffff073224 */ /* 0x000fca00078e0009 */
[----:B------:R0:W-:Y:S01]  /*15690*/  @P3 STG.E desc[UR36][R6.64+0x1e4], R87 ;  /* 0x0001e45706003986 */ /* 0x0001e2000c101924 */
[----:B------:R-:W-:-:S03]  /*156a0*/  FMUL R91, R91, R2 ;  /* 0x000000025b5b7220 */ /* 0x000fc60000400000 */
[----:B------:R-:W-:Y:S01]  /*156b0*/  @P5 STG.E desc[UR36][R4.64+0x200], R11 ;  /* 0x0002000b04005986 */ /* 0x000fe2000c101924 */
[----:B------:R-:W-:-:S03]  /*156c0*/  ISETP.GT.AND P5, PT, R0, 0x88, P0 ;  /* 0x000000880000780c */ /* 0x000fc600007a4270 */
[----:B------:R-:W-:Y:S01]  /*156d0*/  @P4 STG.E desc[UR36][R4.64+0x204], R89 ;  /* 0x0002045904004986 */ /* 0x000fe2000c101924 */
[----:B0-----:R-:W-:Y:S02]  /*156e0*/  @P6 MOV R6, R8 ;  /* 0x0000000800066202 */ /* 0x001fe40000000f00 */
[----:B------:R-:W-:-:S05]  /*156f0*/  @P6 MOV R7, R9 ;  /* 0x0000000900076202 */ /* 0x000fca0000000f00 */
        /* <DEDUP_REMOVED lines=9> */
[----:B------:R-:W-:Y:S01]  /*15790*/  FMUL R11, R94, R2 ;  /* 0x000000025e0b7220 */ /* 0x000fe20000400000 */
[C---:B------:R-:W-:Y:S02]  /*157a0*/  ISETP.GT.AND P6, PT, R0.reuse, 0x91, P1 ;  /* 0x000000910000780c */ /* 0x040fe40000fc4270 */
[----:B------:R-:W-:Y:S01]  /*157b0*/  @P3 STG.E desc[UR36][R4.64+0x220], R13 ;  /* 0x0002200d04003986 */ /* 0x000fe2000c101924 */
[----:B0-----:R-:W-:Y:S01]  /*157c0*/  @P5 MOV R6, R8 ;  /* 0x0000000800065202 */ /* 0x001fe20000000f00 */
[----:B------:R-:W-:Y:S02]  /*157d0*/  @P5 IMAD.MOV.U32 R7, RZ, RZ, R9 ;  /* 0x000000ffff075224 */ /* 0x000fe400078e0009 */
[----:B------:R-:W-:Y:S01]  /*157e0*/  @P4 STG.E desc[UR36][R4.64+0x224], R93 ;  /* 0x0002245d04004986 */ /* 0x000fe2000c101924 */
[C---:B------:R-:W-:Y:S01]  /*157f0*/  ISETP.GT.AND P3, PT, R0.reuse, 0x90, P1 ;  /* 0x000000900000780c */ /* 0x040fe20000f64270 */
[-C--:B------:R-:W-:Y:S01]  /*15800*/  FMUL R95, R95, R2.reuse ;  /* 0x000000025f5f7220 */ /* 0x080fe20000400000 */
[----:B------:R-:W-:Y:S01]  /*15810*/  ISETP.GT.AND P4, PT, R0, 0x90, P0 ;  /* 0x000000900000780c */ /* 0x000fe20000784270 */
[----:B------:R0:W-:Y:S01]  /*15820*/  @P5 STG.E desc[UR36][R6.64+0x220], R11 ;  /* 0x0002200b06005986 */ /* 0x0001e2000c101924 */
[-C--:B------:R-:W-:Y:S01]  /*15830*/  FMUL R3, R96, R2.reuse ;  /* 0x0000000260037220 */ /* 0x080fe20000400000 */
[----:B------:R-:W-:Y:S01]  /*15840*/  FMUL R97, R97, R2 ;  /* 0x0000000261617220 */ /* 0x000fe20000400000 */
[----:B0-----:R-:W-:-:S02]  /*15850*/  @P2 MOV R6, R8 ;  /* 0x0000000800062202 */ /* 0x001fc40000000f00 */
        /* <DEDUP_REMOVED lines=17> */
[----:B0-----:R-:W-:Y:S01]  /*15970*/  @P2 MOV R6, R8 ;  /* 0x0000000800062202 */ /* 0x001fe20000000f00 */
[----:B------:R-:W-:-:S05]  /*15980*/  @P2 IMAD.MOV.U32 R7, RZ, RZ, R9 ;  /* 0x000000ffff072224 */ /* 0x000fca00078e0009 */
[----:B------:R0:W-:Y:S04]  /*15990*/  @P2 STG.E desc[UR36][R6.64+0x244], R99 ;  /* 0x0002446306002986 */ /* 0x0001e8000c101924 */
[----:B------:R-:W-:Y:S01]  /*159a0*/  @P5 STG.E desc[UR36][R4.64+0x264], R101 ;  /* 0x0002646504005986 */ /* 0x000fe2000c101924 */
[----:B------:R-:W-:-:S03]  /*159b0*/  ISETP.GT.AND P5, PT, R0, 0xa1, P1 ;  /* 0x000000a10000780c */ /* 0x000fc60000fa4270 */
[----:B------:R1:W-:Y:S01]  /*159c0*/  @P3 STG.E desc[UR36][R4.64+0x260], R11 ;  /* 0x0002600b04003986 */ /* 0x0003e2000c101924 */
[C---:B------:R-:W-:Y:S02]  /*159d0*/  ISETP.GT.AND P3, PT, R0.reuse, 0xa0, P0 ;  /* 0x000000a00000780c */ /* 0x040fe40000764270 */
[----:B0-----:R-:W-:Y:S02]  /*159e0*/  @P6 MOV R6, R8 ;  /* 0x0000000800066202 */ /* 0x001fe40000000f00 */
        /* <DEDUP_REMOVED lines=13> */
[C---:B------:R-:W-:Y:S01]  /*15ac0*/  ISETP.GT.AND P4, PT, R0.reuse, 0xa8, P1 ;  /* 0x000000a80000780c */ /* 0x040fe20000f84270 */
[----:B------:R1:W-:Y:S01]  /*15ad0*/  @P2 STG.E desc[UR36][R4.64+0x280], R13 ;  /* 0x0002800d04002986 */ /* 0x0003e2000c101924 */
        /* <DEDUP_REMOVED lines=12> */
[C---:B------:R-:W-:Y:S01]  /*15ba0*/  ISETP.GT.AND P6, PT, R0.reuse, 0xb1, P1 ;  /* 0x000000b10000780c */ /* 0x040fe20000fc4270 */
[----:B------:R-:W-:Y:S02]  /*15bb0*/  FMUL R111, R111, R2 ;  /* 0x000000026f6f7220 */ /* 0x000fe40000400000 */
[----:B------:R1:W-:Y:S01]  /*15bc0*/  @P4 STG.E desc[UR36][R4.64+0x2a0], R3 ;  /* 0x0002a00304004986 */ /* 0x0003e2000c101924 */
[----:B------:R-:W-:-:S03]  /*15bd0*/  ISETP.GT.AND P4, PT, R0, 0xb0, P1 ;  /* 0x000000b00000780c */ /* 0x000fc60000f84270 */
[----:B------:R-:W-:Y:S01]  /*15be0*/  @P2 STG.E desc[UR36][R4.64+0x2a4], R109 ;  /* 0x0002a46d04002986 */ /* 0x000fe2000c101924 */
[----:B0-----:R-:W-:Y:S01]  /*15bf0*/  @P5 IMAD.MOV.U32 R6, RZ, RZ, R8 ;  /* 0x000000ffff065224 */ /* 0x001fe200078e0008 */
[----:B------:R-:W-:Y:S02]  /*15c00*/  @P5 MOV R7, R9 ;  /* 0x0000000900075202 */ /* 0x000fe40000000f00 */
[----:B------:R-:W-:-:S03]  /*15c10*/  ISETP.GT.AND P2, PT, R0, 0xb0, P0 ;  /* 0x000000b00000780c */ /* 0x000fc60000744270 */
[----:B------:R0:W-:Y:S01]  /*15c20*/  @P5 STG.E desc[UR36][R6.64+0x2a0], R13 ;  /* 0x0002a00d06005986 */ /* 0x0001e2000c101924 */
[-C--:B------:R-:W-:Y:S01]  /*15c30*/  FMUL R113, R113, R2.reuse ;  /* 0x0000000271717220 */ /* 0x080fe20000400000 */
[----:B-1----:R-:W-:Y:S01]  /*15c40*/  FMUL R3, R112, R2 ;  /* 0x0000000270037220 */ /* 0x002fe20000400000 */
[----:B0-----:R-:W-:Y:S01]  /*15c50*/  @P3 MOV R6, R8 ;  /* 0x0000000800063202 */ /* 0x001fe20000000f00 */
[----:B------:R-:W-:-:S05]  /*15c60*/  @P3 IMAD.MOV.U32 R7, RZ, RZ, R9 ;  /* 0x000000ffff073224 */ /* 0x000fca00078e0009 */
[----:B------:R0:W-:Y:S01]  /*15c70*/  @P3 STG.E desc[UR36][R6.64+0x2a4], R111 ;  /* 0x0002a46f06003986 */ /* 0x0001e2000c101924 */
[----:B------:R-:W-:Y:S01]  /*15c80*/  ISETP.GT.AND P3, PT, R0, 0xb1, P0 ;  /* 0x000000b10000780c */ /* 0x000fe20000764270 */
[----:B------:R-:W-:Y:S02]  /*15c90*/  FMUL R11, R114, R2 ;  /* 0x00000002720b7220 */ /* 0x000fe40000400000 */
        /* <DEDUP_REMOVED lines=16> */
[----:B------:R-:W-:-:S03]  /*15da0*/  FMUL R119, R119, R2 ;  /* 0x0000000277777220 */ /* 0x000fc60000400000 */
[----:B------:R-:W-:Y:S01]  /*15db0*/  @P4 STG.E desc[UR36][R4.64+0x2e4], R117 ;  /* 0x0002e47504004986 */ /* 0x000fe2000c101924 */
[----:B------:R-:W-:-:S03]  /*15dc0*/  ISETP.GT.AND P4, PT, R0, 0xc1, P1 ;  /* 0x000000c10000780c */ /* 0x000fc60000f84270 */
        /* <DEDUP_REMOVED lines=11> */
[-C--:B------:R-:W-:Y:S02]  /*15e80*/  FMUL R11, R120, R2.reuse ;  /* 0x00000002780b7220 */ /* 0x080fe40000400000 */
[----:B------:R-:W-:Y:S01]  /*15e90*/  @P4 STG.E desc[UR36][R4.64+0x304], R121 ;  /* 0x0003047904004986 */ /* 0x000fe2000c101924 */
[----:B------:R-:W-:Y:S01]  /*15ea0*/  ISETP.GT.AND P4, PT, R0, 0xc8, P0 ;  /* 0x000000c80000780c */ /* 0x000fe20000784270 */
[-C--:B------:R-:W-:Y:S01]  /*15eb0*/  FMUL R13, R122, R2.reuse ;  /* 0x000000027a0d7220 */ /* 0x080fe20000400000 */
[C---:B------:R-:W-:Y:S01]  /*15ec0*/  ISETP.GT.AND P6, PT, R0.reuse, 0xc9, P1 ;  /* 0x000000c90000780c */ /* 0x040fe20000fc4270 */
[----:B------:R1:W-:Y:S01]  /*15ed0*/  @P3 STG.E desc[UR36][R4.64+0x300], R11 ;  /* 0x0003000b04003986 */ /* 0x0003e2000c101924 */
[----:B------:R-:W-:Y:S01]  /*15ee0*/  ISETP.GT.AND P3, PT, R0, 0xc8, P1 ;  /* 0x000000c80000780c */ /* 0x000fe20000f64270 */
[----:B0-----:R-:W-:Y:S01]  /*15ef0*/  @P5 IMAD.MOV.U32 R6, RZ, RZ, R8 ;  /* 0x000000ffff065224 */ /* 0x001fe200078e0008 */
[----:B------:R-:W-:Y:S01]  /*15f00*/  @P5 MOV R7, R9 ;  /* 0x0000000900075202 */ /* 0x000fe20000000f00 */
[----:B------:R-:W-:-:S04]  /*15f10*/  FMUL R123, R123, R2 ;  /* 0x000000027b7b7220 */ /* 0x000fc80000400000 */
[----:B------:R0:W-:Y:S01]  /*15f20*/  @P5 STG.E desc[UR36][R6.64+0x300], R13 ;  /* 0x0003000d06005986 */ /* 0x0001e2000c101924 */
[-C--:B------:R-:W-:Y:S01]  /*15f30*/  FMUL R3, R124, R2.reuse ;  /* 0x000000027c037220 */ /* 0x080fe20000400000 */
[-C--:B------:R-:W-:Y:S01]  /*15f40*/  FMUL R125, R125, R2.reuse ;  /* 0x000000027d7d7220 */ /* 0x080fe20000400000 */
[----:B-1----:R-:W-:Y:S01]  /*15f50*/  FMUL R11, R126, R2 ;  /* 0x000000027e0b7220 */ /* 0x002fe20000400000 */
[----:B0-----:R-:W-:Y:S01]  /*15f60*/  @P2 MOV R6, R8 ;  /* 0x0000000800062202 */ /* 0x001fe20000000f00 */
[----:B------:R-:W-:-:S05]  /*15f70*/  @P2 IMAD.MOV.U32 R7, RZ, RZ, R9 ;  /* 0x000000ffff072224 */ /* 0x000fca00078e0009 */
[----:B------:R0:W-:Y:S01]  /*15f80*/  @P2 STG.E desc[UR36][R6.64+0x304], R123 ;  /* 0x0003047b06002986 */ /* 0x0001e2000c101924 */
[----:B------:R-:W-:-:S03]  /*15f90*/  ISETP.GT.AND P2, PT, R0, 0xc9, P0 ;  /* 0x000000c90000780c */ /* 0x000fc60000744270 */
[----:B------:R-:W-:Y:S04]  /*15fa0*/  @P3 STG.E desc[UR36][R4.64+0x320], R3 ;  /* 0x0003200304003986 */ /* 0x000fe8000c101924 */
[----:B------:R-:W-:Y:S01]  /*15fb0*/  @P6 STG.E desc[UR36][R4.64+0x324], R125 ;  /* 0x0003247d04006986 */ /* 0x000fe2000c101924 */
[----:B0-----:R-:W-:Y:S02]  /*15fc0*/  @P4 MOV R6, R8 ;  /* 0x0000000800064202 */ /* 0x001fe40000000f00 */
[----:B------:R-:W-:-:S05]  /*15fd0*/  @P4 MOV R7, R9 ;  /* 0x0000000900074202 */ /* 0x000fca0000000f00 */
[----:B------:R0:W-:Y:S01]  /*15fe0*/  @P4 STG.E desc[UR36][R6.64+0x320], R11 ;  /* 0x0003200b06004986 */ /* 0x0001e2000c101924 */
[C---:B------:R-:W-:Y:S02]  /*15ff0*/  ISETP.GT.AND P4, PT, R0.reuse, 0xd0, P0 ;  /* 0x000000d00000780c */ /* 0x040fe40000784270 */
[C---:B------:R-:W-:Y:S02]  /*16000*/  ISETP.GT.AND P3, PT, R0.reuse, 0xd0, P1 ;  /* 0x000000d00000780c */ /* 0x040fe40000f64270 */
[C---:B------:R-:W-:Y:S01]  /*16010*/  ISETP.GT.AND P5, PT, R0.reuse, 0xd1, P1 ;  /* 0x000000d10000780c */ /* 0x040fe20000fa4270 */
[-C--:B------:R-:W-:Y:S01]  /*16020*/  FMUL R127, R127, R2.reuse ;  /* 0x000000027f7f7220 */ /* 0x080fe20000400000 */
[----:B------:R-:W-:Y:S01]  /*16030*/  ISETP.GT.AND P6, PT, R0, 0xd1, P0 ;  /* 0x000000d10000780c */ /* 0x000fe200007c4270 */
[----:B0-----:R-:W-:Y:S01]  /*16040*/  @P2 IMAD.MOV.U32 R6, RZ, RZ, R8 ;  /* 0x000000ffff062224 */ /* 0x001fe200078e0008 */
[----:B------:R-:W-:Y:S01]  /*16050*/  @P2 MOV R7, R9 ;  /* 0x0000000900072202 */ /* 0x000fe20000000f00 */
[-C--:B------:R-:W-:Y:S01]  /*16060*/  FMUL R13, R128, R2.reuse ;  /* 0x00000002800d7220 */ /* 0x080fe20000400000 */
[-C--:B------:R-:W-:Y:S01]  /*16070*/  FMUL R129, R129, R2.reuse ;  /* 0x0000000281817220 */ /* 0x080fe20000400000 */
[----:B------:R-:W-:-:S02]  /*16080*/  FMUL R3, R130, R2 ;  /* 0x0000000282037220 */ /* 0x000fc40000400000 */
        /* <DEDUP_REMOVED lines=16> */
[----:B------:R-:W-:Y:S01]  /*16190*/  ISETP.GT.AND P4, PT, R0, 0xe0, P1 ;  /* 0x000000e00000780c */ /* 0x000fe20000f84270 */
[----:B------:R-:W-:Y:S01]  /*161a0*/  FMUL R13, R134, R2 ;  /* 0x00000002860d7220 */ /* 0x000fe20000400000 */
[----:B------:R-:W-:Y:S01]  /*161b0*/  @P5 STG.E desc[UR36][R4.64+0x364], R133 ;  /* 0x0003648504005986 */ /* 0x000fe2000c101924 */
[----:B------:R-:W-:-:S03]  /*161c0*/  ISETP.GT.AND P5, PT, R0, 0xe0, P0 ;  /* 0x000000e00000780c */ /* 0x000fc600007a4270 */
[----:B------:R1:W-:Y:S01]  /*161d0*/  @P2 STG.E desc[UR36][R4.64+0x360], R11 ;  /* 0x0003600b04002986 */ /* 0x0003e2000c101924 */
[----:B0-----:R-:W-:Y:S01]  /*161e0*/  @P3 IMAD.MOV.U32 R6, RZ, RZ, R8 ;  /* 0x000000ffff063224 */ /* 0x001fe200078e0008 */
[----:B------:R-:W-:Y:S02]  /*161f0*/  @P3 MOV R7, R9 ;  /* 0x0000000900073202 */ /* 0x000fe40000000f00 */
[----:B------:R-:W-:Y:S01]  /*16200*/  ISETP.GT.AND P2, PT, R0, 0xe1, P1 ;  /* 0x000000e10000780c */ /* 0x000fe20000f44270 */
[-C--:B------:R-:W-:Y:S02]  /*16210*/  FMUL R135, R135, R2.reuse ;  /* 0x0000000287877220 */ /* 0x080fe40000400000 */
[----:B------:R0:W-:Y:S01]  /*16220*/  @P3 STG.E desc[UR36][R6.64+0x360], R13 ;  /* 0x0003600d06003986 */ /* 0x0001e2000c101924 */
[-C--:B------:R-:W-:Y:S01]  /*16230*/  FMUL R3, R136, R2.reuse ;  /* 0x0000000288037220 */ /* 0x080fe20000400000 */
[----:B------:R-:W-:Y:S01]  /*16240*/  ISETP.GT.AND P3, PT, R0, 0xe1, P0 ;  /* 0x000000e10000780c */ /* 0x000fe20000764270 */
[-C--:B------:R-:W-:Y:S01]  /*16250*/  FMUL R137, R137, R2.reuse ;  /* 0x0000000289897220 */ /* 0x080fe20000400000 */
[----:B-1----:R-:W-:Y:S01]  /*16260*/  FMUL R11, R138, R2 ;  /* 0x000000028a0b7220 */ /* 0x002fe20000400000 */
[----:B0-----:R-:W-:Y:S01]  /*16270*/  @P6 MOV R6, R8 ;  /* 0x0000000800066202 */ /* 0x001fe20000000f00 */
[----:B------:R-:W-:-:S05]  /*16280*/  @P6 IMAD.MOV.U32 R7, RZ, RZ, R9 ;  /* 0x000000ffff076224 */ /* 0x000fca00078e0009 */
[----:B------:R0:W-:Y:S04]  /*16290*/  @P6 STG.E desc[UR36][R6.64+0x364], R135 ;  /* 0x0003648706006986 */ /* 0x0001e8000c101924 */
[----:B------:R1:W-:Y:S01]  /*162a0*/  @P4 STG.E desc[UR36][R4.64+0x380], R3 ;  /* 0x0003800304004986 */ /* 0x0003e2000c101924 */
[C---:B------:R-:W-:Y:S02]  /*162b0*/  ISETP.GT.AND P4, PT, R0.reuse, 0xe8, P0 ;  /* 0x000000e80000780c */ /* 0x040fe40000784270 */
[C---:B------:R-:W-:Y:S01]  /*162c0*/  ISETP.GT.AND P6, PT, R0.reuse, 0xe9, P1 ;  /* 0x000000e90000780c */ /* 0x040fe20000fc4270 */
[----:B------:R-:W-:Y:S01]  /*162d0*/  @P2 STG.E desc[UR36][R4.64+0x384], R137 ;  /* 0x0003848904002986 */ /* 0x000fe2000c101924 */
[----:B------:R-:W-:Y:S02]  /*162e0*/  ISETP.GT.AND P2, PT, R0, 0xe8, P1 ;  /* 0x000000e80000780c */ /* 0x000fe40000f44270 */
[----:B0-----:R-:W-:-:S02]  /*162f0*/  @P5 MOV R6, R8 ;  /* 0x0000000800065202 */ /* 0x001fc40000000f00 */
[----:B------:R-:W-:Y:S01]  /*16300*/  @P5 MOV R7, R9 ;  /* 0x0000000900075202 */ /* 0x000fe20000000f00 */
[----:B------:R-:W-:-:S04]  /*16310*/  FMUL R139, R139, R2 ;  /* 0x000000028b8b7220 */ /* 0x000fc80000400000 */
[----:B------:R0:W-:Y:S01]  /*16320*/  @P5 STG.E desc[UR36][R6.64+0x380], R11 ;  /* 0x0003800b06005986 */ /* 0x0001e2000c101924 */
[----:B------:R-:W-:Y:S01]  /*16330*/  ISETP.GT.AND P5, PT, R0, 0xe9, P0 ;  /* 0x000000e90000780c */ /* 0x000fe200007a4270 */
[-C--:B-1----:R-:W-:Y:S01]  /*16340*/  FMUL R3, R140, R2.reuse ;  /* 0x000000028c037220 */ /* 0x082fe20000400000 */
[-C--:B------:R-:W-:Y:S01]  /*16350*/  FMUL R141, R141, R2.reuse ;  /* 0x000000028d8d7220 */ /* 0x080fe20000400000 */
[----:B------:R-:W-:Y:S01]  /*16360*/  FMUL R13, R142, R2 ;  /* 0x000000028e0d7220 */ /* 0x000fe20000400000 */
[----:B0-----:R-:W-:Y:S01]  /*16370*/  @P3 IMAD.MOV.U32 R6, RZ, RZ, R8 ;  /* 0x000000ffff063224 */ /* 0x001fe200078e0008 */
[----:B------:R-:W-:-:S05]  /*16380*/  @P3 MOV R7, R9 ;  /* 0x0000000900073202 */ /* 0x000fca0000000f00 */
[----:B------:R0:W-:Y:S01]  /*16390*/  @P3 STG.E desc[UR36][R6.64+0x384], R139 ;  /* 0x0003848b06003986 */ /* 0x0001e2000c101924 */
[----:B------:R-:W-:-:S03]  /*163a0*/  ISETP.GT.AND P3, PT, R0, 0xf0, P1 ;  /* 0x000000f00000780c */ /* 0x000fc60000f64270 */
[----:B------:R-:W-:Y:S04]  /*163b0*/  @P2 STG.E desc[UR36][R4.64+0x3a0], R3 ;  /* 0x0003a00304002986 */ /* 0x000fe8000c101924 */
[----:B------:R-:W-:Y:S01]  /*163c0*/  @P6 STG.E desc[UR36][R4.64+0x3a4], R141 ;  /* 0x0003a48d04006986 */ /* 0x000fe2000c101924 */
[----:B0-----:R-:W-:Y:S01]  /*163d0*/  @P4 MOV R6, R8 ;  /* 0x0000000800064202 */ /* 0x001fe20000000f00 */
[----:B------:R-:W-:-:S05]  /*163e0*/  @P4 IMAD.MOV.U32 R7, RZ, RZ, R9 ;  /* 0x000000ffff074224 */ /* 0x000fca00078e0009 */
[----:B------:R0:W-:Y:S01]  /*163f0*/  @P4 STG.E desc[UR36][R6.64+0x3a0], R13 ;  /* 0x0003a00d06004986 */ /* 0x0001e2000c101924 */
[C---:B------:R-:W-:Y:S01]  /*16400*/  ISETP.GT.AND P4, PT, R0.reuse, 0xf0, P0 ;  /* 0x000000f00000780c */ /* 0x040fe20000784270 */
[-C--:B------:R-:W-:Y:S01]  /*16410*/  FMUL R143, R143, R2.reuse ;  /* 0x000000028f8f7220 */ /* 0x080fe20000400000 */
[----:B------:R-:W-:Y:S01]  /*16420*/  ISETP.GT.AND P2, PT, R0, 0xf1, P1 ;  /* 0x000000f10000780c */ /* 0x000fe20000f44270 */
[----:B------:R-:W-:Y:S01]  /*16430*/  FMUL R11, R144, R2 ;  /* 0x00000002900b7220 */ /* 0x000fe20000400000 */
[----:B------:R-:W-:Y:S02]  /*16440*/  ISETP.GT.AND P6, PT, R0, 0xf1, P0 ;  /* 0x000000f10000780c */ /* 0x000fe400007c4270 */
[----:B0-----:R-:W-:Y:S02]  /*16450*/  @P5 MOV R6, R8 ;  /* 0x0000000800065202 */ /* 0x001fe40000000f00 */
[----:B------:R-:W-:Y:S01]  /*16460*/  @P5 MOV R7, R9 ;  /* 0x0000000900075202 */ /* 0x000fe20000000f00 */
[----:B------:R-:W-:-:S04]  /*16470*/  FMUL R145, R145, R2 ;  /* 0x0000000291917220 */ /* 0x000fc80000400000 */
[----:B------:R0:W-:Y:S01]  /*16480*/  @P5 STG.E desc[UR36][R6.64+0x3a4], R143 ;  /* 0x0003a48f06005986 */ /* 0x0001e2000c101924 */
[----:B------:R-:W-:-:S03]  /*16490*/  ISETP.GT.AND P5, PT, R0, 0xf8, P0 ;  /* 0x000000f80000780c */ /* 0x000fc600007a4270 */
[----:B------:R1:W-:Y:S01]  /*164a0*/  @P3 STG.E desc[UR36][R4.64+0x3c0], R11 ;  /* 0x0003c00b04003986 */ /* 0x0003e2000c101924 */
[----:B------:R-:W-:Y:S01]  /*164b0*/  ISETP.GT.AND P3, PT, R0, 0xf8, P1 ;  /* 0x000000f80000780c */ /* 0x000fe20000f64270 */
[-C--:B------:R-:W-:Y:S01]  /*164c0*/  FMUL R3, R146, R2.reuse ;  /* 0x0000000292037220 */ /* 0x080fe20000400000 */
[C---:B------:R-:W-:Y:S01]  /*164d0*/  ISETP.GT.AND P1, PT, R0.reuse, 0xf9, P1 ;  /* 0x000000f90000780c */ /* 0x040fe20000f24270 */
[----:B------:R-:W-:Y:S01]  /*164e0*/  @P2 STG.E desc[UR36][R4.64+0x3c4], R145 ;  /* 0x0003c49104002986 */ /* 0x000fe2000c101924 */
[----:B0-----:R-:W-:Y:S01]  /*164f0*/  @P4 IMAD.MOV.U32 R6, RZ, RZ, R8 ;  /* 0x000000ffff064224 */ /* 0x001fe200078e0008 */
[----:B------:R-:W-:Y:S01]  /*16500*/  @P4 MOV R7, R9 ;  /* 0x0000000900074202 */ /* 0x000fe20000000f00 */
[-C--:B------:R-:W-:Y:S01]  /*16510*/  FMUL R147, R147, R2.reuse ;  /* 0x0000000293937220 */ /* 0x080fe20000400000 */
[----:B------:R-:W-:Y:S01]  /*16520*/  ISETP.GT.AND P0, PT, R0, 0xf9, P0 ;  /* 0x000000f90000780c */ /* 0x000fe20000704270 */
[-C--:B------:R-:W-:Y:S02]  /*16530*/  FMUL R13, R148, R2.reuse ;  /* 0x00000002940d7220 */ /* 0x080fe40000400000 */
[----:B------:R0:W-:Y:S01]  /*16540*/  @P4 STG.E desc[UR36][R6.64+0x3c0], R3 ;  /* 0x0003c00306004986 */ /* 0x0001e2000c101924 */
[-C--:B------:R-:W-:Y:S01]  /*16550*/  FMUL R149, R149, R2.reuse ;  /* 0x0000000295957220 */ /* 0x080fe20000400000 */
[-C--:B-1----:R-:W-:Y:S01]  /*16560*/  FMUL R11, R150, R2.reuse ;  /* 0x00000002960b7220 */ /* 0x082fe20000400000 */
[----:B------:R-:W-:Y:S01]  /*16570*/  FMUL R151, R151, R2 ;  /* 0x0000000297977220 */ /* 0x000fe20000400000 */
[----:B0-----:R-:W-:Y:S01]  /*16580*/  @P6 MOV R6, R8 ;  /* 0x0000000800066202 */ /* 0x001fe20000000f00 */
[----:B------:R-:W-:-:S05]  /*16590*/  @P6 IMAD.MOV.U32 R7, RZ, RZ, R9 ;  /* 0x000000ffff076224 */ /* 0x000fca00078e0009 */
[----:B------:R-:W-:Y:S04]  /*165a0*/  @P6 STG.E desc[UR36][R6.64+0x3c4], R147 ;  /* 0x0003c49306006986 */ /* 0x000fe8000c101924 */
[----:B------:R-:W-:Y:S04]  /*165b0*/  @P3 STG.E desc[UR36][R4.64+0x3e0], R13 ;  /* 0x0003e00d04003986 */ /* 0x000fe8000c101924 */
[----:B------:R0:W-:Y:S02]  /*165c0*/  @P1 STG.E desc[UR36][R4.64+0x3e4], R149 ;  /* 0x0003e49504001986 */ /* 0x0001e4000c101924 */
[----:B0-----:R-:W-:-:S02]  /*165d0*/  @P5 MOV R4, R8 ;  /* 0x0000000800045202 */ /* 0x001fc40000000f00 */
[----:B------:R-:W-:-:S05]  /*165e0*/  @P5 MOV R5, R9 ;  /* 0x0000000900055202 */ /* 0x000fca0000000f00 */
[----:B------:R0:W-:Y:S04]  /*165f0*/  @P5 STG.E desc[UR36][R4.64+0x3e0], R11 ;  /* 0x0003e00b04005986 */ /* 0x0001e8000c101924 */
[----:B------:R0:W-:Y:S02]  /*16600*/  @P0 STG.E desc[UR36][R8.64+0x3e4], R151 ;  /* 0x0003e49708000986 */ /* 0x0001e4000c101924 */
.L_x_536:
[----:B------:R-:W-:Y:S05]  /*16610*/  BSYNC B0 ;  /* 0x0000000000007941 */ /* 0x000fea0003800000 */
.L_x_28:
[----:B0-----:R-:W5:Y:S04]  /*16620*/  LDL.LU R5, [R1+0x200] ;  /* 0x0002000001057983 */ /* 0x001f680000300800 */
[----:B------:R-:W5:Y:S01]  /*16630*/  LDL.LU R4, [R1+0x204] ;  /* 0x0002040001047983 */ /* 0x000f620000300800 */
[----:B------:R-:W-:Y:S01]  /*16640*/  ULDC UR4, c[0x0][0xc] ;  /* 0x0000030000047ab9 */ /* 0x000fe20000000800 */
[----:B------:R-:W-:Y:S01]  /*16650*/  ULDC UR5, c[0x0][0x10] ;  /* 0x0000040000057ab9 */ /* 0x000fe20000000800 */
[----:B------:R-:W5:Y:S01]  /*16660*/  LDC R3, c[0x0][0x14] ;  /* 0x00000500ff037b82 */ /* 0x000f620000000800 */
[----:B------:R-:W-:Y:S01]  /*16670*/  UIMAD.WIDE.U32 UR4, UR4, UR5, URZ ;  /* 0x00000005040472a5 */ /* 0x000fe2000f8e003f */
[----:B------:R-:W-:Y:S01]  /*16680*/  PRMT R0, RZ, 0x7610, R0 ;  /* 0x00007610ff007816 */ /* 0x000fe20000000000 */
[----:B------:R-:W-:Y:S01]  /*16690*/  UMOV UR42, 0xffffffff ;  /* 0xffffffff002a7882 */ /* 0x000fe20000000000 */
[----:B------:R-:W-:-:S03]  /*166a0*/  UMOV UR43, 0xffffffff ;  /* 0xffffffff002b7882 */ /* 0x000fc60000000000 */
[----:B-----5:R-:W-:-:S04]  /*166b0*/  IMAD.WIDE.U32 R4, R3, UR4, R4 ;  /* 0x0000000403047c25 */ /* 0x020fc8000f8e0004 */
[----:B------:R-:W-:Y:S01]  /*166c0*/  IMAD R3, R3, UR5, RZ ;  /* 0x0000000503037c24 */ /* 0x000fe2000f8e02ff */
[----:B------:R-:W-:Y:S01]  /*166d0*/  MOV R7, R4 ;  /* 0x0000000400077202 */ /* 0x000fe20000000f00 */
[----:B------:R-:W-:Y:S02]  /*166e0*/  ULDC.64 UR4, c[0x0][0x650] ;  /* 0x0001940000047ab9 */ /* 0x000fe40000000a00 */
[----:B------:R-:W-:Y:S01]  /*166f0*/  IMAD.IADD R6, R5, 0x1, R3 ;  /* 0x0000000105067824 */ /* 0x000fe200078e0203 */
[----:B------:R-:W-:-:S04]  /*16700*/  ISETP.GE.U32.AND P0, PT, R4, UR4, PT ;  /* 0x0000000404007c0c */ /* 0x000fc8000bf06070 */
[----:B------:R0:W-:Y:S01]  /*16710*/  STL [R1+0x200], R6 ;  /* 0x0002000601007387 */ /* 0x0001e20000100800 */
[----:B------:R-:W-:-:S03]  /*16720*/  ISETP.GE.U32.AND.EX P0, PT, R6, UR5, PT, P0 ;  /* 0x0000000506007c0c */ /* 0x000fc6000bf06100 */
[----:B------:R0:W-:Y:S10]  /*16730*/  STL [R1+0x204], R7 ;  /* 0x0002040701007387 */ /* 0x0001f40000100800 */
[----:B0-----:R-:W-:Y:S05]  /*16740*/  @P0 BRA `(.L_x_537) ;  /* 0x0000000400880947 */ /* 0x001fea0003800000 */
[----:B------:R-:W0:Y:S01]  /*16750*/  S2UR UR6, SR_CTAID.X ;  /* 0x00000000000679c3 */ /* 0x000e220000002500 */
[----:B------:R-:W-:Y:S01]  /*16760*/  ULDC.64 UR12, c[0x0][0x628] ;  /* 0x00018a00000c7ab9 */ /* 0x000fe20000000a00 */
[----:B------:R-:W-:Y:S01]  /*16770*/  ULDC UR4, c[0x0][0x150] ;  /* 0x0000540000047ab9 */ /* 0x000fe20000000800 */
[----:B------:R-:W-:Y:S01]  /*16780*/  ISETP.NE.U32.AND P0, PT, RZ, UR12, PT ;  /* 0x0000000cff007c0c */ /* 0x000fe2000bf05070 */
[----:B------:R-:W-:Y:S01]  /*16790*/  ULDC UR15, c[0x0][0x630] ;  /* 0x00018c00000f7ab9 */ /* 0x000fe20000000800 */
[C---:B------:R-:W-:Y:S01]  /*167a0*/  R2UR UR16, R7.reuse ;  /* 0x00000000071072ca */ /* 0x040fe200000e0000 */
[----:B------:R-:W-:Y:S01]  /*167b0*/  ULDC UR19, c[0x0][0x154] ;  /* 0x0000550000137ab9 */ /* 0x000fe20000000800 */
[----:B------:R-:W-:Y:S01]  /*167c0*/  ISETP.NE.AND.EX P0, PT, RZ, UR13, PT, P0 ;  /* 0x0000000dff007c0c */ /* 0x000fe2000bf05300 */
[----:B------:R-:W1:Y:S01]  /*167d0*/  S2UR UR18, SR_CTAID.Y ;  /* 0x00000000001279c3 */ /* 0x000e620000002600 */
[----:B------:R-:W-:Y:S02]  /*167e0*/  R2UR UR17, R6 ;  /* 0x00000000061172ca */ /* 0x000fe400000e0000 */
[----:B------:R-:W-:-:S02]  /*167f0*/  R2UR UR10, R7 ;  /* 0x00000000070a72ca */ /* 0x000fc400000e0000 */
[----:B------:R-:W-:Y:S02]  /*16800*/  R2UR UR11, R6 ;  /* 0x00000000060b72ca */ /* 0x000fe400000e0000 */
[----:B0-----:R-:W-:-:S05]  /*16810*/  I2FP.F32.U32 R0, UR6 ;  /* 0x0000000600007c45 */ /* 0x001fca0008201000 */
[----:B------:R-:W-:-:S04]  /*16820*/  FMUL R0, R0, UR4 ;  /* 0x0000000400007c20 */ /* 0x000fc80008400000 */
[----:B------:R0:W0:Y:S01]  /*16830*/  F2I.U32.TRUNC.NTZ R3, R0 ;  /* 0x0000000000037305 */ /* 0x000022000020f000 */
[----:B-1----:R-:W-:Y:S05]  /*16840*/  @!P0 BRA `(.L_x_538) ;  /* 0x0000000000308947 */ /* 0x002fea0003800000 */
        /* <DEDUP_REMOVED lines=12> */
.L_x_538:
[----:B------:R-:W-:Y:S01]  /*16910*/  USHF.R.U64 UR43, UR10, UR15, UR11 ;  /* 0x0000000f0a2b7299 */ /* 0x000fe2000800120b */
[----:B0-----:R-:W-:Y:S01]  /*16920*/  I2FP.F32.U32 R0, UR18 ;  /* 0x0000001200007c45 */ /* 0x001fe20008201000 */
[----:B------:R-:W-:Y:S02]  /*16930*/  USHF.R.U32.HI UR4, URZ, UR15, UR11 ;  /* 0x0000000f3f047299 */ /* 0x000fe4000801160b */
        /* <DEDUP_REMOVED lines=8> */
[----:B------:R-:W-:Y:S01]  /*169c0*/  UIMAD.WIDE.U32 UR8, UR10, UR12, UR8 ;  /* 0x0000000c0a0872a5 */ /* 0x000fe2000f8e0008 */
[----:B------:R-:W-:Y:S01]  /*169d0*/  R2UR UR12, R3 ;  /* 0x00000000030c72ca */ /* 0x000fe200000e0000 */
[----:B------:R-:W-:Y:S01]  /*169e0*/  UIMAD UR10, UR10, UR13, UR4 ;  /* 0x0000000d0a0a72a4 */ /* 0x000fe2000f8e0204 */
[----:B------:R-:W-:Y:S01]  /*169f0*/  ULDC UR11, c[0x0][0x618] ;  /* 0x00018600000b7ab9 */ /* 0x000fe20000000800 */
[----:B------:R-:W-:Y:S02]  /*16a00*/  ULDC UR21, c[0x0][0x658] ;  /* 0x0001960000157ab9 */ /* 0x000fe40000000800 */
[----:B------:R-:W-:Y:S01]  /*16a10*/  UIADD3 UR9, UR9, UR10, URZ ;  /* 0x0000000a09097290 */ /* 0x000fe2000fffe03f */
[----:B------:R-:W-:Y:S01]  /*16a20*/  UMOV UR15, 0xffffffff ;  /* 0xffffffff000f7882 */ /* 0x000fe20000000000 */
[----:B------:R-:W-:Y:S01]  /*16a30*/  ULDC.64 UR4, c[0x0][0x640] ;  /* 0x0001900000047ab9 */ /* 0x000fe20000000a00 */
[----:B------:R-:W-:Y:S01]  /*16a40*/  USHF.L.U32 UR15, UR15, UR21, URZ ;  /* 0x000000150f0f7299 */ /* 0x000fe2000800063f */
[----:B------:R-:W-:Y:S01]  /*16a50*/  ISETP.NE.U32.AND P0, PT, RZ, UR4, PT ;  /* 0x00000004ff007c0c */ /* 0x000fe2000bf05070 */
[----:B------:R-:W-:-:S02]  /*16a60*/  USHF.R.U64 UR16, UR8, UR11, UR9 ;  /* 0x0000000b08107299 */ /* 0x000fc40008001209 */
[----:B------:R-:W-:Y:S01]  /*16a70*/  USHF.R.U32.HI UR8, URZ, UR11, UR9 ;  /* 0x0000000b3f087299 */ /* 0x000fe20008011609 */
[----:B0-----:R-:W-:Y:S01]  /*16a80*/  R2UR UR14, R0 ;  /* 0x00000000000e72ca */ /* 0x001fe200000e0000 */
[----:B------:R-:W-:Y:S01]  /*16a90*/  ULDC UR17, c[0x0][0x608] ;  /* 0x0001820000117ab9 */ /* 0x000fe20000000800 */
[----:B------:R-:W-:Y:S01]  /*16aa0*/  ULOP3.LUT UR41, URZ, UR15, URZ, 0x33, !UPT ;  /* 0x0000000f3f297292 */ /* 0x000fe2000f8e333f */
[----:B------:R-:W-:Y:S01]  /*16ab0*/  ISETP.NE.AND.EX P0, PT, RZ, UR5, PT, P0 ;  /* 0x00000005ff007c0c */ /* 0x000fe2000bf05300 */
[----:B------:R-:W-:Y:S02]  /*16ac0*/  USHF.R.U64 UR15, UR16, UR17, UR8 ;  /* 0x00000011100f7299 */ /* 0x000fe40008001208 */
[----:B------:R-:W-:Y:S02]  /*16ad0*/  USHF.R.U32.HI UR8, URZ, UR17, UR8 ;  /* 0x000000113f087299 */ /* 0x000fe40008011608 */
[----:B------:R-:W-:Y:S02]  /*16ae0*/  UIADD3 UR12, -UR12, URZ, URZ ;  /* 0x0000003f0c0c7290 */ /* 0x000fe4000fffe13f */
[----:B------:R-:W-:Y:S01]  /*16af0*/  USHF.R.U64 UR17, UR15, UR21, UR8 ;  /* 0x000000150f117299 */ /* 0x000fe20008001208 */
[----:B------:R-:W-:Y:S01]  /*16b00*/  UMOV UR19, 0x1 ;  /* 0x0000000100137882 */ /* 0x000fe20000000000 */
[----:B------:R-:W-:Y:S01]  /*16b10*/  ULDC UR13, c[0x0][0x144] ;  /* 0x00005100000d7ab9 */ /* 0x000fe20000000800 */
[----:B------:R-:W-:Y:S01]  /*16b20*/  ULDC UR7, c[0x0][0x600] ;  /* 0x0001800000077ab9 */ /* 0x000fe20000000800 */
[----:B------:R-:W-:-:S02]  /*16b30*/  USHF.L.U32 UR24, UR19, UR21, URZ ;  /* 0x0000001513187299 */ /* 0x000fc4000800063f */
[----:B------:R-:W-:Y:S02]  /*16b40*/  USHF.R.U32.HI UR8, URZ, UR21, UR8 ;  /* 0x000000153f087299 */ /* 0x000fe40008011608 */
[----:B------:R-:W-:Y:S02]  /*16b50*/  UIMAD UR21, UR13, UR12, UR6 ;  /* 0x0000000c0d1572a4 */ /* 0x000fe4000f8e0206 */
[----:B------:R-:W-:Y:S02]  /*16b60*/  UIADD3 UR20, UR7, -0x1, URZ ;  /* 0xffffffff07147890 */ /* 0x000fe4000fffe03f */
[----:B------:R-:W-:Y:S01]  /*16b70*/  UIADD3 UR19, -UR14, URZ, URZ ;  /* 0x0000003f0e137290 */ /* 0x000fe2000fffe13f */
        /* <DEDUP_REMOVED lines=17> */
.L_x_539:
[----:B------:R-:W-:Y:S01]  /*16c90*/  UISETP.NE.AND UP0, UPT, UR45, URZ, UPT ;  /* 0x0000003f2d00728c */ /* 0x000fe2000bf05270 */
[----:B------:R-:W-:Y:S01]  /*16ca0*/  MOV R0, 0x1 ;  /* 0x0000000100007802 */ /* 0x000fe20000000f00 */
[----:B------:R-:W-:Y:S02]  /*16cb0*/  USHF.R.U64 UR4, UR6, UR22, UR8 ;  /* 0x0000001606047299 */ /* 0x000fe40008001208 */
[----:B------:R-:W-:Y:S02]  /*16cc0*/  ULOP3.LUT UR41, UR15, UR41, URZ, 0xc0, !UPT ;  /* 0x000000290f297292 */ /* 0x000fe4000f8ec03f */
[----:B------:R-:W-:Y:S02]  /*16cd0*/  UIADD3 UR5, -UR4, URZ, URZ ;  /* 0x0000003f04057290 */ /* 0x000fe4000fffe13f */
[----:B------:R-:W-:Y:S02]  /*16ce0*/  UIMAD UR41, UR24, UR4, UR41 ;  /* 0x00000004182972a4 */ /* 0x000fe4000f8e0229 */
[----:B------:R-:W-:-:S02]  /*16cf0*/  ULOP3.LUT UR16, UR16, UR20, URZ, 0xc0, !UPT ;  /* 0x0000001410107292 */ /* 0x000fc4000f8ec03f */
[----:B------:R-:W-:Y:S02]  /*16d00*/  @UP0 UIMAD UR21, UR25, UR19, UR18 ;  /* 0x00000013191502a4 */ /* 0x000fe4000f8e0212 */
[----:B------:R-:W-:-:S03]  /*16d10*/  UIMAD UR4, UR5, UR23, UR17 ;  /* 0x00000017050472a4 */ /* 0x000fc6000f8e0211 */
[----:B------:R-:W-:Y:S01]  /*16d20*/  ULDC UR5, c[0x0][0x610] ;  /* 0x0001840000057ab9 */ /* 0x000fe20000000800 */
[----:B------:R-:W-:Y:S02]  /*16d30*/  UIMAD UR4, UR4, UR7, UR16 ;  /* 0x00000007040472a4 */ /* 0x000fe4000f8e0210 */
[----:B------:R-:W-:-:S04]  /*16d40*/  UIMAD UR41, UR41, UR5, UR21 ;  /* 0x00000005292972a4 */ /* 0x000fc8000f8e0215 */
[----:B------:R-:W-:Y:S02]  /*16d50*/  USEL UR42, UR4, UR41, !UP0 ;  /* 0x00000029042a7287 */ /* 0x000fe4000c000000 */
[----:B------:R-:W-:-:S12]  /*16d60*/  USEL UR41, UR41, UR4, !UP0 ;  /* 0x0000000429297287 */ /* 0x000fd8000c000000 */
.L_x_537:
[----:B------:R-:W-:-:S13]  /*16d70*/  LOP3.LUT P0, RZ, R0, 0xff, RZ, 0xc0, !PT ;  /* 0x000000ff00ff7812 */ /* 0x000fda000780c0ff */
[----:B------:R-:W-:Y:S05]  /*16d80*/  @P0 BRA `(.L_x_540) ;  /* 0xfffffea000e00947 */ /* 0x000fea000383ffff */
[----:B------:R-:W-:Y:S05]  /*16d90*/  EXIT ;  /* 0x000000000000794d */ /* 0x000fea0003800000 */
.L_x_3:
[----:B------:R-:W2:Y:S01]  /*16da0*/  LDL R5, [R1+0x204] ;  /* 0x0002040001057983 */ /* 0x000ea20000100800 */
[----:B------:R-:W-:-:S03]  /*16db0*/  ULDC.64 UR8, c[0x0][0x650] ;  /* 0x0001940000087ab9 */ /* 0x000fc60000000a00 */
[----:B------:R-:W3:Y:S01]  /*16dc0*/  LDL R4, [R1+0x200] ;  /* 0x0002000001047983 */ /* 0x000ee20000100800 */
[----:B------:R-:W-:Y:S01]  /*16dd0*/  PRMT R0, RZ, 0x7610, R0 ;  /* 0x00007610ff007816 */ /* 0x000fe20000000000 */
[----:B------:R-:W-:Y:S01]  /*16de0*/  IMAD.MOV.U32 R3, RZ, RZ, -0x1 ;  /* 0xffffffffff037424 */ /* 0x000fe200078e00ff */
[----:B------:R-:W-:Y:S02]  /*16df0*/  MOV R2, 0xffffffff ;  /* 0xffffffff00027802 */ /* 0x000fe40000000f00 */
[----:B------:R-:W-:Y:S02]  /*16e00*/  MOV R9, 0xffffffff ;  /* 0xffffffff00097802 */ /* 0x000fe40000000f00 */
[----:B--2---:R-:W-:-:S04]  /*16e10*/  ISETP.GE.U32.AND P0, PT, R5, UR8, PT ;  /* 0x0000000805007c0c */ /* 0x004fc8000bf06070 */
[----:B---3--:R-:W-:-:S13]  /*16e20*/  ISETP.GE.U32.AND.EX P0, PT, R4, UR9, PT, P0 ;  /* 0x0000000904007c0c */ /* 0x008fda000bf06100 */
[----:B------:R-:W-:Y:S05]  /*16e30*/  @P0 BRA `(.L_x_541) ;  /* 0x00000004008c0947 */ /* 0x000fea0003800000 */
[----:B------:R-:W-:Y:S01]  /*16e40*/  I2FP.F32.U32 R0, UR4 ;  /* 0x0000000400007c45 */ /* 0x000fe20008201000 */
[----:B0-----:R-:W-:Y:S01]  /*16e50*/  ULDC.64 UR16, c[0x0][0x628] ;  /* 0x00018a0000107ab9 */ /* 0x001fe20000000a00 */
        /* <DEDUP_REMOVED lines=24> */
.L_x_542:
        /* <DEDUP_REMOVED lines=24> */
[----:B------:R-:W-:Y:S01]  /*17160*/  UMOV UR19, 0x1 ;  /* 0x0000000100137882 */ /* 0x000fe20000000000 */
[----:B------:R-:W-:Y:S01]  /*17170*/  ULDC UR20, c[0x0][0x608] ;  /* 0x0001820000147ab9 */ /* 0x000fe20000000800 */
[----:B------:R-:W-:Y:S01]  /*17180*/  USHF.L.U32 UR26, UR19, UR23, URZ ;  /* 0x00000017131a7299 */ /* 0x000fe2000800063f */
[----:B------:R-:W-:Y:S01]  /*17190*/  ISETP.NE.AND.EX P0, PT, RZ, UR9, PT, P0 ;  /* 0x00000009ff007c0c */ /* 0x000fe2000bf05300 */
[----:B------:R-:W-:Y:S02]  /*171a0*/  USHF.R.U64 UR19, UR18, UR20, UR11 ;  /* 0x0000001412137299 */ /* 0x000fe4000800120b */
[----:B------:R-:W-:Y:S02]  /*171b0*/  USHF.R.U32.HI UR11, URZ, UR20, UR11 ;  /* 0x000000143f0b7299 */ /* 0x000fe4000801160b */
[----:B------:R-:W-:-:S02]  /*171c0*/  UIADD3 UR15, -UR15, URZ, URZ ;  /* 0x0000003f0f0f7290 */ /* 0x000fc4000fffe13f */
[----:B------:R-:W-:Y:S01]  /*171d0*/  USHF.R.U64 UR20, UR19, UR23, UR11 ;  /* 0x0000001713147299 */ /* 0x000fe2000800120b */
[----:B------:R-:W-:Y:S01]  /*171e0*/  ULDC UR16, c[0x0][0x144] ;  /* 0x0000510000107ab9 */ /* 0x000fe20000000800 */
[----:B------:R-:W-:Y:S01]  /*171f0*/  ULDC UR6, c[0x0][0x600] ;  /* 0x0001800000067ab9 */ /* 0x000fe20000000800 */
[----:B------:R-:W-:Y:S02]  /*17200*/  USHF.R.U32.HI UR11, URZ, UR23, UR11 ;  /* 0x000000173f0b7299 */ /* 0x000fe4000801160b */
[----:B------:R-:W-:Y:S02]  /*17210*/  UIMAD UR23, UR16, UR15, UR4 ;  /* 0x0000000f101772a4 */ /* 0x000fe4000f8e0204 */
[----:B------:R-:W-:Y:S02]  /*17220*/  UIADD3 UR22, UR6, -0x1, URZ ;  /* 0xffffffff06167890 */ /* 0x000fe4000fffe03f */
[----:B------:R-:W-:Y:S02]  /*17230*/  ULOP3.LUT UR27, URZ, UR13, URZ, 0x33, !UPT ;  /* 0x0000000d3f1b7292 */ /* 0x000fe4000f8e333f */
        /* <DEDUP_REMOVED lines=18> */
.L_x_543:
[----:B------:R-:W-:Y:S01]  /*17360*/  UISETP.NE.AND UP0, UPT, UR45, URZ, UPT ;  /* 0x0000003f2d00728c */ /* 0x000fe2000bf05270 */
[----:B------:R-:W-:Y:S01]  /*17370*/  IMAD.MOV.U32 R0, RZ, RZ, 0x1 ;  /* 0x00000001ff007424 */ /* 0x000fe200078e00ff */
[----:B------:R-:W-:Y:S01]  /*17380*/  USHF.R.U64 UR8, UR4, UR24, UR11 ;  /* 0x0000001804087299 */ /* 0x000fe2000800120b */
[----:B------:R-:W-:Y:S01]  /*17390*/  MOV R9, UR5 ;  /* 0x0000000500097c02 */ /* 0x000fe20008000f00 */
[----:B------:R-:W-:Y:S02]  /*173a0*/  ULOP3.LUT UR4, UR19, UR27, URZ, 0xc0, !UPT ;  /* 0x0000001b13047292 */ /* 0x000fe4000f8ec03f */
[----:B------:R-:W-:Y:S02]  /*173b0*/  ULOP3.LUT UR18, UR18, UR22, URZ, 0xc0, !UPT ;  /* 0x0000001612127292 */ /* 0x000fe4000f8ec03f */
[----:B------:R-:W-:-:S03]  /*173c0*/  UIMAD UR4, UR26, UR8, UR4 ;  /* 0x000000081a0472a4 */ /* 0x000fc6000f8e0204 */
[----:B------:R-:W-:Y:S02]  /*173d0*/  @UP0 UIMAD UR23, UR28, UR21, UR7 ;  /* 0x000000151c1702a4 */ /* 0x000fe4000f8e0207 */
[----:B------:R-:W-:-:S03]  /*173e0*/  UIADD3 UR7, -UR8, URZ, URZ ;  /* 0x0000003f08077290 */ /* 0x000fc6000fffe13f */
[----:B------:R-:W-:Y:S01]  /*173f0*/  ULDC UR8, c[0x0][0x610] ;  /* 0x0001840000087ab9 */ /* 0x000fe20000000800 */
[----:B------:R-:W-:Y:S02]  /*17400*/  UIMAD UR7, UR7, UR25, UR20 ;  /* 0x00000019070772a4 */ /* 0x000fe4000f8e0214 */
[----:B------:R-:W-:Y:S02]  /*17410*/  UIMAD UR4, UR4, UR8, UR23 ;  /* 0x00000008040472a4 */ /* 0x000fe4000f8e0217 */
[----:B------:R-:W-:-:S04]  /*17420*/  UIMAD UR7, UR7, UR6, UR18 ;  /* 0x00000006070772a4 */ /* 0x000fc8000f8e0212 */
[----:B------:R-:W-:Y:S02]  /*17430*/  USEL UR6, UR7, UR4, !UP0 ;  /* 0x0000000407067287 */ /* 0x000fe4000c000000 */
[----:B------:R-:W-:-:S04]  /*17440*/  USEL UR4, UR4, UR7, !UP0 ;  /* 0x0000000704047287 */ /* 0x000fc8000c000000 */
[----:B------:R-:W-:Y:S02]  /*17450*/  MOV R2, UR6 ;  /* 0x0000000600027c02 */ /* 0x000fe40008000f00 */
[----:B------:R-:W-:-:S07]  /*17460*/  IMAD.U32 R3, RZ, RZ, UR4 ;  /* 0x00000004ff037e24 */ /* 0x000fce000f8e00ff */
.L_x_541:
[----:B------:R-:W-:-:S08]  /*17470*/  NOP ;  /* 0x0000000000007918 */ /* 0x000fd00000000000 */
[----:B0-----:R-:W0:-:S00]  /*17480*/  USETMAXREG.DEALLOC.CTAPOOL 0x18 ;  /* 0x00000018000079c8 */ /* 0x001e0000080e0500 */
[----:B------:R-:W-:-:S13]  /*17490*/  ISETP.NE.AND P0, PT, RZ, UR10, PT ;  /* 0x0000000aff007c0c */ /* 0x000fda000bf05270 */
[----:B------:R-:W-:Y:S05]  /*174a0*/  @P0 EXIT ;  /* 0x000000000000094d */ /* 0x000fea0003800000 */
[----:B0-----:R-:W-:Y:S02]  /*174b0*/  LOP3.LUT P0, RZ, R0, 0xff, RZ, 0xc0, !PT ;  /* 0x000000ff00ff7812 */ /* 0x001fe4000780c0ff */
[----:B------:R-:W-:Y:S02]  /*174c0*/  MOV R0, 0x1 ;  /* 0x0000000100007802 */ /* 0x000fe40000000f00 */
[----:B------:R-:W-:-:S09]  /*174d0*/  MOV R6, RZ ;  /* 0x000000ff00067202 */ /* 0x000fd20000000f00 */
[----:B------:R-:W-:Y:S05]  /*174e0*/  @!P0 BRA `(.L_x_544) ;  /* 0x0000000c005c8947 */ /* 0x000fea0003800000 */
[----:B------:R-:W0:Y:S01]  /*174f0*/  S2R R4, SR_TID.X ;  /* 0x0000000000047919 */ /* 0x000e220000002100 */
[----:B------:R-:W-:Y:S01]  /*17500*/  ULDC UR4, c[0x0][0x28c] ;  /* 0x0000a30000047ab9 */ /* 0x000fe20000000800 */
[----:B------:R-:W-:Y:S01]  /*17510*/  ULDC UR6, c[0x0][0x658] ;  /* 0x0001960000067ab9 */ /* 0x000fe20000000800 */
[----:B------:R-:W-:Y:S01]  /*17520*/  UIADD3 UR10, UR4, 0x1f, URZ ;  /* 0x0000001f040a7890 */ /* 0x000fe2000fffe03f */
[----:B------:R-:W-:Y:S01]  /*17530*/  BSSY B0, `(.L_x_544) ;  /* 0x00000d2000007945 */ /* 0x000fe20003800000 */
[----:B------:R-:W-:Y:S01]  /*17540*/  UMOV UR7, 0xffffffff ;  /* 0xffffffff00077882 */ /* 0x000fe20000000000 */
[----:B------:R-:W-:Y:S01]  /*17550*/  ULDC UR5, c[0x0][0x600] ;  /* 0x0001800000057ab9 */ /* 0x000fe20000000800 */
[----:B------:R-:W-:Y:S01]  /*17560*/  UMOV UR9, 0x1 ;  /* 0x0000000100097882 */ /* 0x000fe20000000000 */
[----:B------:R-:W-:Y:S01]  /*17570*/  USHF.L.U32 UR7, UR7, UR6, URZ ;  /* 0x0000000607077299 */ /* 0x000fe2000800063f */
[----:B------:R-:W-:Y:S01]  /*17580*/  IMAD.MOV.U32 R8, RZ, RZ, 0x1 ;  /* 0x00000001ff087424 */ /* 0x000fe200078e00ff */
[----:B------:R-:W-:Y:S01]  /*17590*/  UIADD3 UR4, UR5, -0x1, URZ ;  /* 0xffffffff05047890 */ /* 0x000fe2000fffe03f */
[----:B------:R-:W-:Y:S01]  /*175a0*/  MOV R0, 0x1 ;  /* 0x0000000100007802 */ /* 0x000fe20000000f00 */
[----:B------:R-:W-:Y:S01]  /*175b0*/  USHF.R.S32.HI UR11, URZ, 0x1f, UR10 ;  /* 0x0000001f3f0b7899 */ /* 0x000fe2000801140a */
[----:B------:R-:W-:Y:S01]  /*175c0*/  MOV R6, RZ ;  /* 0x000000ff00067202 */ /* 0x000fe20000000f00 */
[----:B------:R-:W-:Y:S01]  /*175d0*/  ULDC UR8, c[0x0][0xc] ;  /* 0x0000030000087ab9 */ /* 0x000fe20000000800 */
[----:B------:R-:W-:-:S02]  /*175e0*/  USHF.L.U32 UR5, UR9, UR6, URZ ;  /* 0x0000000609057299 */ /* 0x000fc4000800063f */
[----:B------:R-:W-:Y:S01]  /*175f0*/  ULEA.HI UR11, UR11, UR10, URZ, 0x5 ;  /* 0x0000000a0b0b7291 */ /* 0x000fe2000f8f283f */
[----:B------:R-:W-:Y:S01]  /*17600*/  ULDC UR9, c[0x0][0x10] ;  /* 0x0000040000097ab9 */ /* 0x000fe20000000800 */
[----:B------:R-:W-:Y:S02]  /*17610*/  ULOP3.LUT UR6, URZ, UR7, URZ, 0x33, !UPT ;  /* 0x000000073f067292 */ /* 0x000fe4000f8e333f */
[----:B------:R-:W-:Y:S01]  /*17620*/  UIMAD.WIDE.U32 UR8, UR8, UR9, URZ ;  /* 0x00000009080872a5 */ /* 0x000fe2000f8e003f */
[----:B------:R-:W-:Y:S01]  /*17630*/  ULDC UR7, c[0x0][0x14] ;  /* 0x0000050000077ab9 */ /* 0x000fe20000000800 */
[----:B------:R-:W-:Y:S02]  /*17640*/  USHF.R.S32.HI UR18, URZ, 0x5, UR11 ;  /* 0x000000053f127899 */ /* 0x000fe4000801140b */
[----:B------:R-:W-:Y:S02]  /*17650*/  UIMAD.WIDE.U32 UR20, UR8, UR7, URZ ;  /* 0x00000007081472a5 */ /* 0x000fe4000f8e003f */
[----:B------:R-:W-:-:S02]  /*17660*/  UIMAD UR13, UR9, UR7, URZ ;  /* 0x00000007090d72a4 */ /* 0x000fc4000f8e023f */
[----:B------:R-:W-:Y:S01]  /*17670*/  ULOP3.LUT UR24, UR40, 0x2, URZ, 0xfc, !UPT ;  /* 0x0000000228187892 */ /* 0x000fe2000f8efc3f */
[C---:B0-----:R-:W-:Y:S01]  /*17680*/  LOP3.LUT P3, RZ, R4.reuse, 0x7f, RZ, 0xc0, !PT ;  /* 0x0000007f04ff7812 */ /* 0x041fe2000786c0ff */
[----:B------:R-:W-:Y:S01]  /*17690*/  UIADD3 UR13, UR21, UR13, URZ ;  /* 0x0000000d150d7290 */ /* 0x000fe2000fffe03f */
[----:B------:R-:W-:Y:S01]  /*176a0*/  LOP3.LUT P0, RZ, R4, 0x1f, RZ, 0xc0, !PT ;  /* 0x0000001f04ff7812 */ /* 0x000fe2000780c0ff */
[----:B------:R-:W-:Y:S01]  /*176b0*/  UIADD3 UR25, UR18, 0x1, URZ ;  /* 0x0000000112197890 */ /* 0x000fe2000fffe03f */
[----:B------:R-:W-:Y:S02]  /*176c0*/  ULDC.64 UR22, c[0x0][0x198] ;  /* 0x0000660000167ab9 */ /* 0x000fe40000000a00 */
[----:B------:R-:W-:-:S13]  /*176d0*/  PLOP3.LUT P0, PT, P0, P3, PT, 0x8a, 0x0 ;  /* 0x000000000000781c */ /* 0x000fda0000707172 */
.L_x_556:
[----:B------:R-:W-:-:S03]  /*176e0*/  UMOV UR7, 0xffffffff ;  /* 0xffffffff00077882 */ /* 0x000fc60000000000 */
[----:B------:R-:W-:Y:S05]  /*176f0*/  BRA.DIV UR7, `(.L_x_545) ;  /* 0x0000000e07c87947 */ /* 0x000fea000b800000 */
[----:B------:R-:W-:-:S13]  /*17700*/  ELECT P6, URZ, PT ;  /* 0x00000000003f782f */ /* 0x000fda00038c0000 */
.L_x_567:
[----:B------:R-:W0:Y:S01]  /*17710*/  LDC R4, c[0x0][0x28c] ;  /* 0x0000a300ff047b82 */ /* 0x000e220000000800 */
[----:B------:R-:W-:Y:S01]  /*17720*/  BSSY B1, `(.L_x_546) ;  /* 0x0000035000017945 */ /* 0x000fe20003800000 */
[----:B0-----:R-:W-:-:S13]  /*17730*/  ISETP.LT.OR P6, PT, R4, 0x1, !P6 ;  /* 0x000000010400780c */ /* 0x001fda00077c1670 */
[----:B------:R-:W-:Y:S05]  /*17740*/  @P6 BRA `(.L_x_547) ;  /* 0x0000000000c86947 */ /* 0x000fea0003800000 */
[----:B------:R-:W-:Y:S01]  /*17750*/  SHF.L.U32 R11, R3, 0x8, RZ ;  /* 0x00000008030b7819 */ /* 0x000fe200000006ff */
[----:B------:R-:W-:Y:S01]  /*17760*/  IMAD.SHL.U32 R2, R2, 0x100, RZ ;  /* 0x0000010002027824 */ /* 0x000fe200078e00ff */
[----:B------:R-:W-:Y:S01]  /*17770*/  MOV R12, RZ ;  /* 0x000000ff000c7202 */ /* 0x000fe20000000f00 */
[----:B------:R-:W-:Y:S01]  /*17780*/  IMAD.U32 R14, RZ, RZ, UR25 ;  /* 0x00000019ff0e7e24 */ /* 0x000fe2000f8e00ff */
[----:B------:R-:W-:Y:S02]  /*17790*/  MOV R3, R0 ;  /* 0x0000000000037202 */ /* 0x000fe40000000f00 */
[----:B------:R-:W-:-:S07]  /*177a0*/  MOV R4, R6 ;  /* 0x0000000600047202 */ /* 0x000fce0000000f00 */
.L_x_551:
[----:B------:R-:W0:Y:S01]  /*177b0*/  S2R R10, SR_CgaCtaId ;  /* 0x00000000000a7919 */ /* 0x000e220000008800 */
[----:B------:R-:W-:Y:S01]  /*177c0*/  MOV R5, 0x400 ;  /* 0x0000040000057802 */ /* 0x000fe20000000f00 */
[----:B------:R-:W1:Y:S03]  /*177d0*/  @!P3 LDC R7, c[0x0][0x500] ;  /* 0x00014000ff07bb82 */ /* 0x000e660000000800 */
[----:B0-----:R-:W-:Y:S02]  /*177e0*/  LEA R13, R10, R5, 0x18 ;  /* 0x000000050a0d7211 */ /* 0x001fe400078ec0ff */
[----:B------:R-:W-:-:S03]  /*177f0*/  SHF.L.U32 R5, R3, 0x1f, RZ ;  /* 0x0000001f03057819 */ /* 0x000fc600000006ff */
[----:B------:R-:W-:-:S04]  /*17800*/  IMAD R10, R4, 0x8, R13 ;  /* 0x00000008040a7824 */ /* 0x000fc800078e020d */
[----:B------:R-:W0:Y:S02]  /*17810*/  SYNCS.PHASECHK.TRANS64.TRYWAIT P1, [R10+URZ+0x20], R5 ;  /* 0x000020050a0075a7 */ /* 0x000e24000802017f */
[----:B01----:R-:W-:Y:S05]  /*17820*/  @!P1 BRA `(.L_x_548) ;  /* 0x0000000c009c9947 */ /* 0x003fea0003800000 */
.L_x_568:
[----:B------:R-:W-:Y:S01]  /*17830*/  UPRMT UR7, UR24, 0x9910, URZ ;  /* 0x0000991018077896 */ /* 0x000fe2000800003f */
[----:B------:R1:W-:Y:S03]  /*17840*/  @!P3 SYNCS.ARRIVE.TRANS64 RZ, [R10+URZ], R7 ;  /* 0x000000070affb9a7 */ /* 0x0003e6000800003f */
[----:B------:R-:W-:-:S06]  /*17850*/  UISETP.NE.AND UP0, UPT, UR7, 0x2, UPT ;  /* 0x000000020700788c */ /* 0x000fcc000bf05270 */
[----:B------:R-:W-:-:S13]  /*17860*/  PLOP3.LUT P1, PT, PT, PT, UP0, 0x80, 0x0 ;  /* 0x000000000000781c */ /* 0x000fda0003f2f008 */
[----:B-1----:R-:W-:Y:S05]  /*17870*/  @P1 BRA `(.L_x_549) ;  /* 0x0000000000041947 */ /* 0x002fea0003800000 */
[----:B------:R-:W-:Y:S01]  /*17880*/  BPT.TRAP 0x1 ;  /* 0x000000040000795c */ /* 0x000fe20000300000 */
.L_x_549:
[----:B------:R-:W-:Y:S05]  /*17890*/  @P0 BRA `(.L_x_550) ;  /* 0x0000000000040947 */ /* 0x000fea0003800000 */
[----:B------:R-:W-:Y:S01]  /*178a0*/  BPT.TRAP 0x1 ;  /* 0x000000040000795c */ /* 0x000fe20000300000 */
.L_x_550:
[----:B------:R-:W-:Y:S01]  /*178b0*/  LEA R13, R4, R13, 0xf ;  /* 0x0000000d040d7211 */ /* 0x000fe200078e78ff */
[----:B------:R-:W-:Y:S01]  /*178c0*/  VIADD R14, R14, 0xffffffff ;  /* 0xffffffff0e0e7836 */ /* 0x000fe20000000000 */
[----:B------:R-:W-:Y:S01]  /*178d0*/  R2UR UR9, R10 ;  /* 0x000000000a0972ca */ /* 0x000fe200000e0000 */
[----:B------:R-:W-:Y:S01]  /*178e0*/  UIADD3 UR14, UP0, UR22, 0xf0, URZ ;  /* 0x000000f0160e7890 */ /* 0x000fe2000ff1e03f */
[----:B------:R-:W-:Y:S01]  /*178f0*/  R2UR UR7, R13 ;  /* 0x000000000d0772ca */ /* 0x000fe200000e0000 */
[----:B------:R-:W-:Y:S01]  /*17900*/  UIADD3 UR26, UP1, UR22, 0x1f0, URZ ;  /* 0x000001f0161a7890 */ /* 0x000fe2000ff3e03f */
[----:B------:R-:W-:Y:S01]  /*17910*/  R2UR UR11, R11 ;  /* 0x000000000b0b72ca */ /* 0x000fe200000e0000 */
[----:B------:R-:W-:Y:S01]  /*17920*/  UIADD3.X UR15, URZ, UR23, URZ, UP0, !UPT ;  /* 0x000000173f0f7290 */ /* 0x000fe200087fe43f */
[----:B------:R-:W-:Y:S01]  /*17930*/  R2UR UR10, R12 ;  /* 0x000000000c0a72ca */ /* 0x000fe200000e0000 */
[----:B------:R-:W-:Y:S01]  /*17940*/  UIADD3.X UR27, URZ, UR23, URZ, UP1, !UPT ;  /* 0x000000173f1b7290 */ /* 0x000fe20008ffe43f */
[----:B------:R-:W-:Y:S01]  /*17950*/  R2UR UR12, R9 ;  /* 0x00000000090c72ca */ /* 0x000fe200000e0000 */
[----:B------:R-:W-:Y:S01]  /*17960*/  UMOV UR16, 0x0 ;  /* 0x0000000000107882 */ /* 0x000fe20000000000 */
[----:B------:R-:W-:Y:S01]  /*17970*/  R2UR UR19, R2 ;  /* 0x00000000021372ca */ /* 0x000fe200000e0000 */
[----:B------:R-:W-:Y:S01]  /*17980*/  UMOV UR17, 0x10000000 ;  /* 0x1000000000117882 */ /* 0x000fe20000000000 */
[----:B------:R-:W-:-:S02]  /*17990*/  ISETP.GT.AND P2, PT, R14, 0x1, PT ;  /* 0x000000010e00780c */ /* 0x000fc40003f44270 */
[----:B------:R-:W-:Y:S01]  /*179a0*/  IADD3 R4, R4, 0x1, RZ ;  /* 0x0000000104047810 */ /* 0x000fe20007ffe0ff */
[----:B------:R-:W-:Y:S01]  /*179b0*/  UIADD3 UR8, UR7, 0x100, URZ ;  /* 0x0000010007087890 */ /* 0x000fe2000fffe03f */
[----:B------:R-:W-:Y:S01]  /*179c0*/  IADD3 R12, R12, 0x20, RZ ;  /* 0x000000200c0c7810 */ /* 0x000fe20007ffe0ff */
[----:B------:R-:W-:Y:S01]  /*179d0*/  UIADD3 UR7, UR7, 0x20100, URZ ;  /* 0x0002010007077890 */ /* 0x000fe2000fffe03f */
[----:B------:R-:W-:-:S04]  /*179e0*/  ISETP.NE.AND P1, PT, R4, 0x4, PT ;  /* 0x000000040400780c */ /* 0x000fc80003f25270 */
[----:B0-----:R-:W-:Y:S02]  /*179f0*/  SEL R10, RZ, 0x1, P1 ;  /* 0x00000001ff0a7807 */ /* 0x001fe40000800000 */
[----:B------:R0:W-:Y:S01]  /*17a00*/  UTMALDG.3D [UR8], [UR14], desc[UR16] ;  /* 0x000010080e0075b4 */ /* 0x0001e20008011000 */
[----:B------:R-:W-:Y:S02]  /*17a10*/  SEL R4, R4, RZ, P1 ;  /* 0x000000ff04047207 */ /* 0x000fe40000800000 */
[----:B------:R-:W-:Y:S01]  /*17a20*/  LOP3.LUT R3, R3, R10, RZ, 0x3c, !PT ;  /* 0x0000000a03037212 */ /* 0x000fe200078e3cff */
[----:B0-----:R-:W-:Y:S01]  /*17a30*/  UMOV UR8, UR7 ;  /* 0x0000000700087c82 */ /* 0x001fe20008000000 */
[----:B------:R-:W-:Y:S02]  /*17a40*/  UMOV UR11, UR19 ;  /* 0x00000013000b7c82 */ /* 0x000fe40008000000 */
[----:B------:R0:W-:Y:S02]  /*17a50*/  UTMALDG.3D [UR8], [UR26], desc[UR16] ;  /* 0x000010081a0075b4 */ /* 0x0001e40008011000 */
[----:B0-----:R-:W-:Y:S05]  /*17a60*/  @P2 BRA `(.L_x_551) ;  /* 0xfffffffc00502947 */ /* 0x001fea000383ffff */
.L_x_547:
[----:B------:R-:W-:Y:S05]  /*17a70*/  BSYNC B1 ;  /* 0x0000000000017941 */ /* 0x000fea0003800000 */
.L_x_546:
[----:B------:R-:W2:Y:S01]  /*17a80*/  LDL.LU R15, [R1+0x200] ;  /* 0x00020000010f7983 */ /* 0x000ea20000300800 */
[----:B------:R-:W-:Y:S01]  /*17a90*/  LOP3.LUT P4, RZ, R8, 0xff, RZ, 0xc0, !PT ;  /* 0x000000ff08ff7812 */ /* 0x000fe2000788c0ff */
[----:B------:R-:W-:Y:S02]  /*17aa0*/  ULDC.64 UR8, c[0x0][0x650] ;  /* 0x0001940000087ab9 */ /* 0x000fe40000000a00 */
[----:B------:R-:W3:Y:S01]  /*17ab0*/  LDL.LU R13, [R1+0x204] ;  /* 0x00020400010d7983 */ /* 0x000ee20000300800 */
[----:B------:R-:W-:Y:S01]  /*17ac0*/  IADD3 R6, R6, UR18, RZ ;  /* 0x0000001206067c10 */ /* 0x000fe2000fffe0ff */
[----:B------:R-:W-:Y:S01]  /*17ad0*/  BSSY B1, `(.L_x_552) ;  /* 0x0000075000017945 */ /* 0x000fe20003800000 */
[----:B------:R-:W-:Y:S01]  /*17ae0*/  IMAD.MOV.U32 R9, RZ, RZ, -0x1 ;  /* 0xffffffffff097424 */ /* 0x000fe200078e00ff */
[----:B------:R-:W-:Y:S02]  /*17af0*/  PRMT R4, RZ, 0x7610, R4 ;  /* 0x00007610ff047816 */ /* 0x000fe40000000004 */
[----:B------:R-:W-:-:S02]  /*17b00*/  SHF.R.U32.HI R2, RZ, 0x2, R6 ;  /* 0x00000002ff027819 */ /* 0x000fc40000011606 */
[----:B------:R-:W-:Y:S02]  /*17b10*/  ISETP.GT.U32.AND P1, PT, R6, 0x3, PT ;  /* 0x000000030600780c */ /* 0x000fe40003f24070 */
[----:B------:R-:W0:Y:S01]  /*17b20*/  @P4 S2R R3, SR_CgaCtaId ;  /* 0x0000000000034919 */ /* 0x000e220000008800 */
[----:B------:R-:W-:Y:S02]  /*17b30*/  LOP3.LUT R2, R2, 0x1, RZ, 0xc0, !PT ;  /* 0x0000000102027812 */ /* 0x000fe400078ec0ff */
[----:B------:R-:W-:Y:S02]  /*17b40*/  LOP3.LUT R6, R6, 0x3, RZ, 0xc0, !PT ;  /* 0x0000000306067812 */ /* 0x000fe400078ec0ff */
[----:B------:R-:W-:Y:S02]  /*17b50*/  ISETP.NE.U32.AND P2, PT, R2, 0x1, PT ;  /* 0x000000010200780c */ /* 0x000fe40003f45070 */
[----:B------:R-:W-:Y:S02]  /*17b60*/  @P4 MOV R2, 0x400 ;  /* 0x0000040000024802 */ /* 0x000fe40000000f00 */
[----:B------:R-:W-:-:S02]  /*17b70*/  PRMT R8, RZ, 0x7610, R8 ;  /* 0x00007610ff087816 */ /* 0x000fc40000000008 */
[----:B0-----:R-:W-:Y:S01]  /*17b80*/  @P4 LEA R2, R3, R2, 0x18 ;  /* 0x0000000203024211 */ /* 0x001fe200078ec0ff */
[----:B------:R-:W-:-:S03]  /*17b90*/  IMAD.U32 R3, RZ, RZ, UR18 ;  /* 0x00000012ff037e24 */ /* 0x000fc6000f8e00ff */
[----:B------:R0:W-:Y:S02]  /*17ba0*/  @P4 SYNCS.ARRIVE.TRANS64.A1T0 RZ, [R2+URZ+0x58], RZ ;  /* 0x000058ff02ff49a7 */ /* 0x0001e4000810003f */
[C---:B------:R-:W-:Y:S02]  /*17bb0*/  ISETP.LT.U32.AND P1, PT, R3.reuse, 0x4, P1 ;  /* 0x000000040300780c */ /* 0x040fe40000f21070 */
[----:B------:R-:W-:Y:S02]  /*17bc0*/  ISETP.GT.U32.AND P2, PT, R3, 0x3, !P2 ;  /* 0x000000030300780c */ /* 0x000fe40005744070 */
[----:B------:R-:W-:Y:S02]  /*17bd0*/  SEL R3, RZ, 0x1, !P1 ;  /* 0x00000001ff037807 */ /* 0x000fe40004800000 */
[----:B0-----:R-:W-:-:S04]  /*17be0*/  SEL R2, RZ, 0x1, !P2 ;  /* 0x00000001ff027807 */ /* 0x001fc80005000000 */
[----:B------:R-:W-:Y:S02]  /*17bf0*/  LOP3.LUT R0, R2, R0, R3, 0x96, !PT ;  /* 0x0000000002007212 */ /* 0x000fe400078e9603 */
[----:B------:R-:W-:Y:S02]  /*17c00*/  MOV R3, 0xffffffff ;  /* 0xffffffff00037802 */ /* 0x000fe40000000f00 */
[----:B------:R-:W-:Y:S02]  /*17c10*/  MOV R2, 0xffffffff ;  /* 0xffffffff00027802 */ /* 0x000fe40000000f00 */
[----:B---3--:R-:W-:-:S04]  /*17c20*/  IADD3 R13, P1, R13, UR20, RZ ;  /* 0x000000140d0d7c10 */ /* 0x008fc8000ff3e0ff */
[----:B--2---:R-:W-:Y:S01]  /*17c30*/  IADD3.X R15, R15, UR13, RZ, P1, !PT ;  /* 0x0000000d0f0f7c10 */ /* 0x004fe20008ffe4ff */
[----:B------:R0:W-:Y:S01]  /*17c40*/  STL [R1+0x204], R13 ;  /* 0x0002040d01007387 */ /* 0x0001e20000100800 */
[----:B------:R-:W-:-:S03]  /*17c50*/  ISETP.GE.U32.AND P1, PT, R13, UR8, PT ;  /* 0x000000080d007c0c */ /* 0x000fc6000bf26070 */
[----:B------:R0:W-:Y:S01]  /*17c60*/  STL [R1+0x200], R15 ;  /* 0x0002000f01007387 */ /* 0x0001e20000100800 */
[----:B------:R-:W-:-:S13]  /*17c70*/  ISETP.GE.U32.AND.EX P1, PT, R15, UR9, PT, P1 ;  /* 0x000000090f007c0c */ /* 0x000fda000bf26110 */
[----:B0-----:R-:W-:Y:S05]  /*17c80*/  @P1 BRA `(.L_x_553) ;  /* 0x0000000400641947 */ /* 0x001fea0003800000 */
[----:B------:R-:W0:Y:S01]  /*17c90*/  S2R R7, SR_CTAID.X ;  /* 0x0000000000077919 */ /* 0x000e220000002500 */
[----:B------:R-:W-:Y:S01]  /*17ca0*/  ULDC UR7, c[0x0][0x150] ;  /* 0x0000540000077ab9 */ /* 0x000fe20000000800 */
[----:B------:R-:W1:Y:S01]  /*17cb0*/  LDC R4, c[0x0][0x144] ;  /* 0x00005100ff047b82 */ /* 0x000e620000000800 */
[----:B------:R-:W-:Y:S01]  /*17cc0*/  UISETP.NE.AND UP0, UPT, UR45, URZ, UPT ;  /* 0x0000003f2d00728c */ /* 0x000fe2000bf05270 */
[----:B------:R-:W2:Y:S01]  /*17cd0*/  S2R R5, SR_CTAID.Y ;  /* 0x0000000000057919 */ /* 0x000ea20000002600 */
[----:B------:R-:W-:Y:S01]  /*17ce0*/  ULDC.64 UR8, c[0x0][0x628] ;  /* 0x00018a0000087ab9 */ /* 0x000fe20000000a00 */
[----:B------:R-:W-:-:S03]  /*17cf0*/  ULDC UR10, c[0x0][0x630] ;  /* 0x00018c00000a7ab9 */ /* 0x000fc60000000800 */
[----:B------:R-:W-:Y:S01]  /*17d00*/  PLOP3.LUT P1, PT, PT, PT, UP0, 0x80, 0x0 ;  /* 0x000000000000781c */ /* 0x000fe20003f2f008 */
[----:B------:R-:W3:Y:S01]  /*17d10*/  LDC R10, c[0x0][0x148] ;  /* 0x00005200ff0a7b82 */ /* 0x000ee20000000800 */
[----:B0-----:R-:W-:Y:S02]  /*17d20*/  I2FP.F32.U32 R2, R7 ;  /* 0x0000000700027245 */ /* 0x001fe40000201000 */
[----:B--2---:R-:W-:-:S03]  /*17d30*/  I2FP.F32.U32 R3, R5 ;  /* 0x0000000500037245 */ /* 0x004fc60000201000 */
[----:B------:R-:W-:Y:S01]  /*17d40*/  FMUL R2, R2, UR7 ;  /* 0x0000000702027c20 */ /* 0x000fe20008400000 */
[----:B------:R-:W-:Y:S02]  /*17d50*/  ULDC UR7, c[0x0][0x154] ;  /* 0x0000550000077ab9 */ /* 0x000fe40000000800 */
[----:B------:R-:W-:-:S03]  /*17d60*/  FMUL R9, R3, UR7 ;  /* 0x0000000703097c20 */ /* 0x000fc60008400000 */
[----:B------:R-:W0:Y:S08]  /*17d70*/  F2I.U32.TRUNC.NTZ R2, R2 ;  /* 0x0000000200027305 */ /* 0x000e30000020f000 */
[----:B------:R-:W2:Y:S01]  /*17d80*/  F2I.U32.TRUNC.NTZ R9, R9 ;  /* 0x0000000900097305 */ /* 0x000ea2000020f000 */
[----:B0-----:R-:W-:Y:S01]  /*17d90*/  IADD3 R3, -R2, RZ, RZ ;  /* 0x000000ff02037210 */ /* 0x001fe20007ffe1ff */
[----:B------:R-:W-:-:S04]  /*17da0*/  IMAD.MOV.U32 R2, RZ, RZ, R13 ;  /* 0x000000ffff027224 */ /* 0x000fc800078e000d */
[----:B-1----:R-:W-:Y:S01]  /*17db0*/  IMAD R7, R4, R3, R7 ;  /* 0x0000000304077224 */ /* 0x002fe200078e0207 */
[----:B--2---:R-:W-:-:S05]  /*17dc0*/  IADD3 R3, -R9, RZ, RZ ;  /* 0x000000ff09037210 */ /* 0x004fca0007ffe1ff */
[----:B---3--:R-:W-:Y:S01]  /*17dd0*/  @P1 IMAD R7, R10, R3, R5 ;  /* 0x000000030a071224 */ /* 0x008fe200078e0205 */
[----:B------:R-:W-:Y:S02]  /*17de0*/  ISETP.NE.U32.AND P1, PT, RZ, UR8, PT ;  /* 0x00000008ff007c0c */ /* 0x000fe4000bf25070 */
[----:B------:R-:W-:Y:S02]  /*17df0*/  MOV R3, R15 ;  /* 0x0000000f00037202 */ /* 0x000fe40000000f00 */
[----:B------:R-:W-:-:S13]  /*17e00*/  ISETP.NE.AND.EX P1, PT, RZ, UR9, PT, P1 ;  /* 0x00000009ff007c0c */ /* 0x000fda000bf25310 */
[----:B------:R-:W-:Y:S05]  /*17e10*/  @!P1 BRA `(.L_x_554) ;  /* 0x0000000000289947 */ /* 0x000fea0003800000 */
[----:B------:R-:W-:Y:S02]  /*17e20*/  ULDC UR7, c[0x0][0x634] ;  /* 0x00018d0000077ab9 */ /* 0x000fe40000000800 */
[----:B------:R-:W-:-:S04]  /*17e30*/  IADD3 R3, P1, R13, UR7, RZ ;  /* 0x000000070d037c10 */ /* 0x000fc8000ff3e0ff */
[----:B------:R-:W-:-:S05]  /*17e40*/  IADD3.X R9, RZ, R15, RZ, P1, !PT ;  /* 0x0000000fff097210 */ /* 0x000fca0000ffe4ff */
[----:B------:R-:W-:-:S04]  /*17e50*/  IMAD.WIDE.U32 R4, R9, UR8, RZ ;  /* 0x0000000809047c25 */ /* 0x000fc8000f8e00ff */
[----:B------:R-:W-:-:S04]  /*17e60*/  IMAD.WIDE.U32 R4, P1, R3, UR9, R4 ;  /* 0x0000000903047c25 */ /* 0x000fc8000f820004 */
[----:B------:R-:W-:Y:S01]  /*17e70*/  IMAD.WIDE.U32 R2, R3, UR8, RZ ;  /* 0x0000000803027c25 */ /* 0x000fe2000f8e00ff */
[----:B------:R-:W-:-:S04]  /*17e80*/  MOV R2, R5 ;  /* 0x0000000500027202 */ /* 0x000fc80000000f00 */
[----:B------:R-:W-:Y:S01]  /*17e90*/  IADD3 RZ, P2, R3, R4, RZ ;  /* 0x0000000403ff7210 */ /* 0x000fe20007f5e0ff */
[----:B------:R-:W-:-:S04]  /*17ea0*/  IMAD.X R3, RZ, RZ, RZ, P1 ;  /* 0x000000ffff037224 */ /* 0x000fc800008e06ff */
[----:B------:R-:W-:-:S08]  /*17eb0*/  IMAD.WIDE.U32.X R2, R9, UR9, R2, P2 ;  /* 0x0000000909027c25 */ /* 0x000fd000090e0402 */
.L_x_554:
[--C-:B------:R-:W-:Y:S01]  /*17ec0*/  SHF.R.U64 R9, R2, UR10, R3.reuse ;  /* 0x0000000a02097c19 */ /* 0x100fe20008001203 */
[----:B------:R-:W-:Y:S01]  /*17ed0*/  ULDC.64 UR8, c[0x0][0x620] ;  /* 0x0001880000087ab9 */ /* 0x000fe20000000a00 */
[----:B------:R-:W-:Y:S01]  /*17ee0*/  SHF.R.U32.HI R2, RZ, UR10, R3 ;  /* 0x0000000aff027c19 */ /* 0x000fe20008011603 */
[----:B------:R-:W-:Y:S01]  /*17ef0*/  ULDC UR7, c[0x0][0x618] ;  /* 0x0001860000077ab9 */ /* 0x000fe20000000800 */
[----:B------:R-:W-:Y:S02]  /*17f00*/  IADD3 R11, P1, RZ, -R9, RZ ;  /* 0x80000009ff0b7210 */ /* 0x000fe40007f3e0ff */
[----:B------:R-:W-:Y:S02]  /*17f10*/  MOV R3, R15 ;  /* 0x0000000f00037202 */ /* 0x000fe40000000f00 */
[----:B------:R-:W-:-:S05]  /*17f20*/  IADD3.X R2, RZ, ~R2, RZ, P1, !PT ;  /* 0x80000002ff027210 */ /* 0x000fca0000ffe4ff */
[----:B------:R-:W-:-:S04]  /*17f30*/  IMAD R2, R2, UR8, RZ ;  /* 0x0000000802027c24 */ /* 0x000fc8000f8e02ff */
[----:B------:R-:W-:Y:S02]  /*17f40*/  IMAD R5, R11, UR9, R2 ;  /* 0x000000090b057c24 */ /* 0x000fe4000f8e0202 */
[----:B------:R-:W-:-:S04]  /*17f50*/  IMAD.MOV.U32 R2, RZ, RZ, R13 ;  /* 0x000000ffff027224 */ /* 0x000fc800078e000d */
[----:B------:R-:W-:Y:S01]  /*17f60*/  IMAD.WIDE.U32 R2, R11, UR8, R2 ;  /* 0x000000080b027c25 */ /* 0x000fe2000f8e0002 */
[----:B------:R-:W-:Y:S02]  /*17f70*/  ULDC.64 UR8, c[0x0][0x640] ;  /* 0x0001900000087ab9 */ /* 0x000fe40000000a00 */
[----:B------:R-:W-:Y:S02]  /*17f80*/  ISETP.NE.U32.AND P1, PT, RZ, UR8, PT ;  /* 0x00000008ff007c0c */ /* 0x000fe4000bf25070 */
[----:B------:R-:W-:Y:S02]  /*17f90*/  IADD3 R3, R3, R5, RZ ;  /* 0x0000000503037210 */ /* 0x000fe40007ffe0ff */
[----:B------:R-:W-:Y:S02]  /*17fa0*/  ISETP.NE.AND.EX P1, PT, RZ, UR9, PT, P1 ;  /* 0x00000009ff007c0c */ /* 0x000fe4000bf25310 */
[--C-:B------:R-:W-:Y:S02]  /*17fb0*/  SHF.R.U64 R10, R2, UR7, R3.reuse ;  /* 0x00000007020a7c19 */ /* 0x100fe40008001203 */
[----:B------:R-:W-:Y:S01]  /*17fc0*/  SHF.R.U32.HI R3, RZ, UR7, R3 ;  /* 0x00000007ff037c19 */ /* 0x000fe20008011603 */
[----:B------:R-:W-:-:S03]  /*17fd0*/  ULDC UR7, c[0x0][0x608] ;  /* 0x0001820000077ab9 */ /* 0x000fc60000000800 */
[--C-:B------:R-:W-:Y:S02]  /*17fe0*/  SHF.R.U64 R12, R10, UR7, R3.reuse ;  /* 0x000000070a0c7c19 */ /* 0x100fe40008001203 */
[----:B------:R-:W-:Y:S01]  /*17ff0*/  SHF.R.U32.HI R3, RZ, UR7, R3 ;  /* 0x00000007ff037c19 */ /* 0x000fe20008011603 */
[----:B------:R-:W-:-:S03]  /*18000*/  ULDC UR7, c[0x0][0x658] ;  /* 0x0001960000077ab9 */ /* 0x000fc60000000800 */
[--C-:B------:R-:W-:Y:S02]  /*18010*/  SHF.R.U64 R11, R12, UR7, R3.reuse ;  /* 0x000000070c0b7c19 */ /* 0x100fe40008001203 */
[----:B------:R-:W-:-:S03]  /*18020*/  SHF.R.U32.HI R13, RZ, UR7, R3 ;  /* 0x00000007ff0d7c19 */ /* 0x000fc60008011603 */
[----:B------:R-:W-:Y:S01]  /*18030*/  IMAD.MOV.U32 R2, RZ, RZ, R11 ;  /* 0x000000ffff027224 */ /* 0x000fe200078e000b */
[----:B------:R-:W-:Y:S01]  /*18040*/  MOV R3, R13 ;  /* 0x0000000d00037202 */ /* 0x000fe20000000f00 */
[----:B------:R-:W-:Y:S06]  /*18050*/  @!P1 BRA `(.L_x_555) ;  /* 0x0000000000289947 */ /* 0x000fec0003800000 */
        /* <DEDUP_REMOVED lines=10> */
.L_x_555:
[----:B------:R-:W-:Y:S01]  /*18100*/  ULDC UR7, c[0x0][0x648] ;  /* 0x0001920000077ab9 */ /* 0x000fe20000000800 */
[----:B------:R-:W-:Y:S01]  /*18110*/  LOP3.LUT R12, R12, UR6, RZ, 0xc0, !PT ;  /* 0x000000060c0c7c12 */ /* 0x000fe2000f8ec0ff */
[----:B------:R-:W-:Y:S01]  /*18120*/  UISETP.NE.AND UP0, UPT, UR45, URZ, UPT ;  /* 0x0000003f2d00728c */ /* 0x000fe2000bf05270 */
[----:B------:R-:W-:Y:S01]  /*18130*/  SHF.R.U64 R3, R2, UR7, R3 ;  /* 0x0000000702037c19 */ /* 0x000fe20008001203 */
[----:B------:R-:W-:Y:S01]  /*18140*/  ULDC UR7, c[0x0][0x638] ;  /* 0x00018e0000077ab9 */ /* 0x000fe20000000800 */
[----:B------:R-:W-:Y:S02]  /*18150*/  LOP3.LUT R4, R10, UR4, RZ, 0xc0, !PT ;  /* 0x000000040a047c12 */ /* 0x000fe4000f8ec0ff */
[C---:B------:R-:W-:Y:S01]  /*18160*/  IADD3 R2, -R3.reuse, RZ, RZ ;  /* 0x000000ff03027210 */ /* 0x040fe20007ffe1ff */
[----:B------:R-:W-:Y:S01]  /*18170*/  IMAD R12, R3, UR5, R12 ;  /* 0x00000005030c7c24 */ /* 0x000fe2000f8e020c */
[----:B------:R-:W-:Y:S02]  /*18180*/  PLOP3.LUT P1, PT, PT, PT, UP0, 0x40, 0x0 ;  /* 0x000000000000781c */ /* 0x000fe40003f2e808 */
[----:B------:R-:W-:Y:S01]  /*18190*/  PLOP3.LUT P2, PT, PT, PT, UP0, 0x40, 0x0 ;  /* 0x000000000000781c */ /* 0x000fe20003f4e808 */
[----:B------:R-:W-:Y:S01]  /*181a0*/  IMAD R11, R2, UR7, R11 ;  /* 0x00000007020b7c24 */ /* 0x000fe2000f8e020b */
[----:B------:R-:W-:-:S02]  /*181b0*/  ULDC UR7, c[0x0][0x610] ;  /* 0x0001840000077ab9 */ /* 0x000fc40000000800 */
[----:B------:R-:W-:Y:S01]  /*181c0*/  IMAD R7, R12, UR7, R7 ;  /* 0x000000070c077c24 */ /* 0x000fe2000f8e0207 */
[----:B------:R-:W-:Y:S02]  /*181d0*/  ULDC UR7, c[0x0][0x600] ;  /* 0x0001800000077ab9 */ /* 0x000fe40000000800 */
[----:B------:R-:W-:-:S05]  /*181e0*/  IMAD R4, R11, UR7, R4 ;  /* 0x000000070b047c24 */ /* 0x000fca000f8e0204 */
[----:B------:R-:W-:Y:S02]  /*181f0*/  SEL R2, R4, R7, P1 ;  /* 0x0000000704027207 */ /* 0x000fe40000800000 */
[----:B------:R-:W-:Y:S01]  /*18200*/  SEL R3, R7, R4, P2 ;  /* 0x0000000407037207 */ /* 0x000fe20001000000 */
[----:B------:R-:W-:-:S07]  /*18210*/  IMAD.MOV.U32 R4, RZ, RZ, 0x1 ;  /* 0x00000001ff047424 */ /* 0x000fce00078e00ff */
.L_x_553:
[----:B------:R-:W-:Y:S05]  /*18220*/  BSYNC B1 ;  /* 0x0000000000017941 */ /* 0x000fea0003800000 */
.L_x_552:
[----:B------:R-:W-:-:S13]  /*18230*/  LOP3.LUT P1, RZ, R4, 0xff, RZ, 0xc0, !PT ;  /* 0x000000ff04ff7812 */ /* 0x000fda000782c0ff */
[----:B------:R-:W-:Y:S05]  /*18240*/  @P1 BRA `(.L_x_556) ;  /* 0xfffffff400241947 */ /* 0x000fea000383ffff */
[----:B------:R-:W-:Y:S05]  /*18250*/  BSYNC B0 ;  /* 0x0000000000007941 */ /* 0x000fea0003800000 */
.L_x_544:
[----:B------:R-:W-:-:S03]  /*18260*/  UMOV UR7, 0xffffffff ;  /* 0xffffffff00077882 */ /* 0x000fc60000000000 */
[----:B------:R-:W-:Y:S05]  /*18270*/  BRA.DIV UR7, `(.L_x_557) ;  /* 0x00000006071c7947 */ /* 0x000fea000b800000 */
[----:B------:R-:W-:-:S13]  /*18280*/  ELECT P6, URZ, PT ;  /* 0x00000000003f782f */ /* 0x000fda00038c0000 */
.L_x_571:
[----:B------:R-:W-:Y:S04]  /*18290*/  BSSY B0, `(.L_x_558) ;  /* 0x000002c000007945 */ /* 0x000fe80003800000 */
[----:B------:R-:W-:Y:S05]  /*182a0*/  @!P6 BRA `(.L_x_559) ;  /* 0x0000000000a8e947 */ /* 0x000fea0003800000 */
[----:B------:R-:W-:-:S04]  /*182b0*/  ULOP3.LUT UR7, UR40, 0x2, URZ, 0xfc, !UPT ;  /* 0x0000000228077892 */ /* 0x000fc8000f8efc3f */
[----:B------:R-:W-:-:S06]  /*182c0*/  UISETP.NE.AND UP0, UPT, UR7, 0x3, UPT ;  /* 0x000000030700788c */ /* 0x000fcc000bf05270 */
[----:B------:R-:W-:-:S13]  /*182d0*/  PLOP3.LUT P0, PT, PT, PT, UP0, 0x80, 0x0 ;  /* 0x000000000000781c */ /* 0x000fda0003f0f008 */
[----:B------:R-:W-:Y:S05]  /*182e0*/  @!P0 BRA `(.L_x_560) ;  /* 0x0000000000048947 */ /* 0x000fea0003800000 */
[----:B------:R-:W-:Y:S01]  /*182f0*/  BPT.TRAP 0x1 ;  /* 0x000000040000795c */ /* 0x000fe20000300000 */
.L_x_560:
[----:B------:R-:W0:Y:S01]  /*18300*/  S2R R3, SR_CgaCtaId ;  /* 0x0000000000037919 */ /* 0x000e220000008800 */
[----:B------:R-:W-:-:S04]  /*18310*/  MOV R2, 0x400 ;  /* 0x0000040000027802 */ /* 0x000fc80000000f00 */
[----:B0-----:R-:W-:Y:S02]  /*18320*/  LEA R3, R3, R2, 0x18 ;  /* 0x0000000203037211 */ /* 0x001fe400078ec0ff */
[----:B------:R-:W-:Y:S02]  /*18330*/  SHF.L.U32 R2, R0, 0x1f, RZ ;  /* 0x0000001f00027819 */ /* 0x000fe400000006ff */
[----:B------:R-:W-:-:S04]  /*18340*/  IADD3 R3, R3, 0x20, RZ ;  /* 0x0000002003037810 */ /* 0x000fc80007ffe0ff */
[----:B------:R-:W-:-:S04]  /*18350*/  LEA R5, R6, R3, 0x3 ;  /* 0x0000000306057211 */ /* 0x000fc800078e18ff */
[----:B------:R-:W0:Y:S02]  /*18360*/  SYNCS.PHASECHK.TRANS64.TRYWAIT P0, [R5+URZ], R2 ;  /* 0x00000002050075a7 */ /* 0x000e24000800017f */
[----:B0-----:R-:W-:Y:S05]  /*18370*/  @!P0 BRA `(.L_x_561) ;  /* 0x0000000000fc8947 */ /* 0x001fea0003800000 */
.L_x_572:
[----:B------:R-:W-:-:S05]  /*18380*/  VIADD R6, R6, 0x1 ;  /* 0x0000000106067836 */ /* 0x000fca0000000000 */
[----:B------:R-:W-:-:S04]  /*18390*/  ISETP.NE.AND P0, PT, R6, 0x4, PT ;  /* 0x000000040600780c */ /* 0x000fc80003f05270 */
[----:B0-----:R-:W-:Y:S02]  /*183a0*/  SEL R5, RZ, 0x1, P0 ;  /* 0x00000001ff057807 */ /* 0x001fe40000000000 */
[----:B------:R-:W-:Y:S02]  /*183b0*/  SEL R6, R6, RZ, P0 ;  /* 0x000000ff06067207 */ /* 0x000fe40000000000 */
[----:B------:R-:W-:Y:S02]  /*183c0*/  LOP3.LUT R5, R0, R5, RZ, 0x3c, !PT ;  /* 0x0000000500057212 */ /* 0x000fe400078e3cff */
[----:B------:R-:W-:Y:S02]  /*183d0*/  LEA R7, R6, R3, 0x3 ;  /* 0x0000000306077211 */ /* 0x000fe400078e18ff */
[----:B------:R-:W-:-:S04]  /*183e0*/  SHF.L.U32 R0, R5, 0x1f, RZ ;  /* 0x0000001f05007819 */ /* 0x000fc800000006ff */
[----:B------:R-:W0:Y:S02]  /*183f0*/  SYNCS.PHASECHK.TRANS64.TRYWAIT P0, [R7+URZ], R0 ;  /* 0x00000000070075a7 */ /* 0x000e24000800017f */
[----:B0-----:R-:W-:Y:S05]  /*18400*/  @!P0 BRA `(.L_x_562) ;  /* 0x0000000000ec8947 */ /* 0x001fea0003800000 */
.L_x_573:
[----:B0-----:R-:W-:-:S04]  /*18410*/  IADD3 R0, R6, 0x1, RZ ;  /* 0x0000000106007810 */ /* 0x001fc80007ffe0ff */
[----:B------:R-:W-:-:S04]  /*18420*/  ISETP.NE.AND P0, PT, R0, 0x4, PT ;  /* 0x000000040000780c */ /* 0x000fc80003f05270 */
[----:B------:R-:W-:Y:S02]  /*18430*/  SEL R2, RZ, 0x1, P0 ;  /* 0x00000001ff027807 */ /* 0x000fe40000000000 */
[----:B------:R-:W-:Y:S02]  /*18440*/  SEL R4, R0, RZ, P0 ;  /* 0x000000ff00047207 */ /* 0x000fe40000000000 */
[----:B------:R-:W-:-:S03]  /*18450*/  LOP3.LUT R5, R5, R2, RZ, 0x3c, !PT ;  /* 0x0000000205057212 */ /* 0x000fc600078e3cff */
[----:B------:R-:W-:Y:S01]  /*18460*/  IMAD R7, R4, 0x8, R3 ;  /* 0x0000000804077824 */ /* 0x000fe200078e0203 */
[----:B------:R-:W-:-:S04]  /*18470*/  SHF.L.U32 R0, R5, 0x1f, RZ ;  /* 0x0000001f05007819 */ /* 0x000fc800000006ff */
[----:B------:R-:W0:Y:S02]  /*18480*/  SYNCS.PHASECHK.TRANS64.TRYWAIT P0, [R7+URZ], R0 ;  /* 0x00000000070075a7 */ /* 0x000e24000800017f */
[----:B0-----:R-:W-:Y:S05]  /*18490*/  @!P0 BRA `(.L_x_563) ;  /* 0x0000000000dc8947 */ /* 0x001fea0003800000 */
.L_x_574:
[----:B0-----:R-:W-:-:S04]  /*184a0*/  IADD3 R0, R4, 0x1, RZ ;  /* 0x0000000104007810 */ /* 0x001fc80007ffe0ff */
[----:B------:R-:W-:-:S04]  /*184b0*/  ISETP.NE.AND P0, PT, R0, 0x4, PT ;  /* 0x000000040000780c */ /* 0x000fc80003f05270 */
[----:B------:R-:W-:Y:S02]  /*184c0*/  SEL R2, RZ, 0x1, P0 ;  /* 0x00000001ff027807 */ /* 0x000fe40000000000 */
[----:B------:R-:W-:Y:S02]  /*184d0*/  SEL R0, R0, RZ, P0 ;  /* 0x000000ff00007207 */ /* 0x000fe40000000000 */
[----:B------:R-:W-:Y:S02]  /*184e0*/  LOP3.LUT R2, R5, R2, RZ, 0x3c, !PT ;  /* 0x0000000205027212 */ /* 0x000fe400078e3cff */
[----:B------:R-:W-:Y:S02]  /*184f0*/  LEA R3, R0, R3, 0x3 ;  /* 0x0000000300037211 */ /* 0x000fe400078e18ff */
[----:B------:R-:W-:-:S07]  /*18500*/  SHF.L.U32 R0, R2, 0x1f, RZ ;  /* 0x0000001f02007819 */ /* 0x000fce00000006ff */
.L_x_564:
[----:B0-----:R0:W1:Y:S02]  /*18510*/  SYNCS.PHASECHK.TRANS64.TRYWAIT P0, [R3+URZ], R0 ;  /* 0x00000000030075a7 */ /* 0x001064000800017f */
[----:B-1----:R-:W-:Y:S05]  /*18520*/  @!P0 NANOSLEEP.SYNCS 0x989680 ;  /* 0x009896800000895d */ /* 0x002fea0003900000 */
[----:B------:R-:W1:Y:S02]  /*18530*/  @!P0 SYNCS.PHASECHK.TRANS64 P0, [R3+URZ], R0 ;  /* 0x00000000030085a7 */ /* 0x000e64000800007f */
[----:B-1----:R-:W-:Y:S05]  /*18540*/  @!P0 BRA `(.L_x_564) ;  /* 0xfffffffc00f08947 */ /* 0x002fea000383ffff */
.L_x_559:
[----:B------:R-:W-:Y:S05]  /*18550*/  BSYNC B0 ;  /* 0x0000000000007941 */ /* 0x000fea0003800000 */
.L_x_558:
[----:B------:R-:W-:Y:S05]  /*18560*/  EXIT ;  /* 0x000000000000794d */ /* 0x000fea0003800000 */
.L_x_17:
[----:B-1----:R1:W4:Y:S02]  /*18570*/  SYNCS.PHASECHK.TRANS64.TRYWAIT P1, [R3+URZ], R0 ;  /* 0x00000000030075a7 */ /* 0x002324000802017f */
[----:B----4-:R-:W-:Y:S05]  /*18580*/  @!P1 NANOSLEEP.SYNCS 0x989680 ;  /* 0x009896800000995d */ /* 0x010fea0003900000 */
[----:B------:R-:W4:Y:S02]  /*18590*/  @!P1 SYNCS.PHASECHK.TRANS64 P1, [R3+URZ], R0 ;  /* 0x00000000030095a7 */ /* 0x000f24000802007f */
[----:B----4-:R-:W-:Y:S05]  /*185a0*/  @!P1 BRA `(.L_x_17) ;  /* 0xfffffffc00f09947 */ /* 0x010fea000383ffff */
[----:B------:R-:W-:Y:S05]  /*185b0*/  BRA `(.L_x_16) ;  /* 0xfffffe8c00987947 */ /* 0x000fea000383ffff */
.L_x_22:
[----:B-1----:R-:W-:-:S04]  /*185c0*/  IMAD.U32 R4, RZ, RZ, UR8 ;  /* 0x00000008ff047e24 */ /* 0x002fc8000f8e00ff */
[----:B------:R1:W2:Y:S03]  /*185d0*/  SYNCS.PHASECHK.TRANS64.TRYWAIT P1, [R4+URZ], R3 ;  /* 0x00000003040075a7 */ /* 0x0002a6000802017f */
[----:B--2---:R-:W-:Y:S05]  /*185e0*/  @!P1 NANOSLEEP.SYNCS 0x989680 ;  /* 0x009896800000995d */ /* 0x004fea0003900000 */
[----:B------:R-:W2:Y:S02]  /*185f0*/  @!P1 SYNCS.PHASECHK.TRANS64 P1, [R4+URZ], R3 ;  /* 0x00000003040095a7 */ /* 0x000ea4000802007f */
[----:B--2---:R-:W-:Y:S05]  /*18600*/  @!P1 BRA `(.L_x_22) ;  /* 0xfffffffc00ec9947 */ /* 0x004fea000383ffff */
[----:B------:R-:W-:Y:S05]  /*18610*/  BRA `(.L_x_21) ;  /* 0xfffffec4000c7947 */ /* 0x000fea000383ffff */
.L_x_545:
[----:B------:R-:W-:Y:S01]  /*18620*/  BSSY B1, `(.L_x_565) ;  /* 0x0000006000017945 */ /* 0x000fe20003800000 */
[----:B------:R-:W-:-:S07]  /*18630*/  MOV R15, 0xffffffff ;  /* 0xffffffff000f7802 */ /* 0x000fce0000000f00 */
[----:B------:R-:W-:Y:S05]  /*18640*/  WARPSYNC.COLLECTIVE R15, `(.L_x_566) ;  /* 0x000000000f0c7348 */ /* 0x000fea0003c00000 */
[----:B------:R-:W-:Y:S02]  /*18650*/  ELECT P6, UR62, PT ;  /* 0x00000000003e782f */ /* 0x000fe400038c0000 */
[----:B------:R-:W-:Y:S01]  /*18660*/  MOV R14, UR62 ;  /* 0x0000003e000e7c02 */ /* 0x000fe20008000f00 */
[----:B------:R-:W-:Y:S10]  /*18670*/  ENDCOLLECTIVE ;  /* 0x000000000000791b */ /* 0x000ff40003800000 */
.L_x_566:
[----:B------:R-:W-:Y:S05]  /*18680*/  BSYNC B1 ;  /* 0x0000000000017941 */ /* 0x000fea0003800000 */
.L_x_565:
[----:B------:R-:W-:Y:S05]  /*18690*/  BRA `(.L_x_567) ;  /* 0xfffffff0001c7947 */ /* 0x000fea000383ffff */
.L_x_548:
[----:B0-----:R0:W1:Y:S02]  /*186a0*/  SYNCS.PHASECHK.TRANS64.TRYWAIT P1, [R10+URZ+0x20], R5 ;  /* 0x000020050a0075a7 */ /* 0x001064000802017f */
[----:B-1----:R-:W-:Y:S05]  /*186b0*/  @!P1 NANOSLEEP.SYNCS 0x989680 ;  /* 0x009896800000995d */ /* 0x002fea0003900000 */
[----:B------:R-:W1:Y:S02]  /*186c0*/  @!P1 SYNCS.PHASECHK.TRANS64 P1, [R10+URZ+0x20], R5 ;  /* 0x000020050a0095a7 */ /* 0x000e64000802007f */
[----:B-1----:R-:W-:Y:S05]  /*186d0*/  @!P1 BRA `(.L_x_548) ;  /* 0xfffffffc00f09947 */ /* 0x002fea000383ffff */
[----:B------:R-:W-:Y:S05]  /*186e0*/  BRA `(.L_x_568) ;  /* 0xfffffff000507947 */ /* 0x000fea000383ffff */
.L_x_557:
[----:B------:R-:W-:Y:S01]  /*186f0*/  BSSY B0, `(.L_x_569) ;  /* 0x0000006000007945 */ /* 0x000fe20003800000 */
[----:B------:R-:W-:-:S07]  /*18700*/  MOV R15, 0xffffffff ;  /* 0xffffffff000f7802 */ /* 0x000fce0000000f00 */
[----:B------:R-:W-:Y:S05]  /*18710*/  WARPSYNC.COLLECTIVE R15, `(.L_x_570) ;  /* 0x000000000f0c7348 */ /* 0x000fea0003c00000 */
[----:B------:R-:W-:Y:S02]  /*18720*/  ELECT P6, UR62, PT ;  /* 0x00000000003e782f */ /* 0x000fe400038c0000 */
[----:B------:R-:W-:Y:S01]  /*18730*/  MOV R14, UR62 ;  /* 0x0000003e000e7c02 */ /* 0x000fe20008000f00 */
[----:B------:R-:W-:Y:S10]  /*18740*/  ENDCOLLECTIVE ;  /* 0x000000000000791b */ /* 0x000ff40003800000 */
.L_x_570:
[----:B------:R-:W-:Y:S05]  /*18750*/  BSYNC B0 ;  /* 0x0000000000007941 */ /* 0x000fea0003800000 */
.L_x_569:
[----:B------:R-:W-:Y:S05]  /*18760*/  BRA `(.L_x_571) ;  /* 0xfffffff800c87947 */ /* 0x000fea000383ffff */
.L_x_561:
[----:B0-----:R0:W1:Y:S02]  /*18770*/  SYNCS.PHASECHK.TRANS64.TRYWAIT P0, [R5+URZ], R2 ;  /* 0x00000002050075a7 */ /* 0x001064000800017f */
[----:B-1----:R-:W-:Y:S05]  /*18780*/  @!P0 NANOSLEEP.SYNCS 0x989680 ;  /* 0x009896800000895d */ /* 0x002fea0003900000 */
[----:B------:R-:W1:Y:S02]  /*18790*/  @!P0 SYNCS.PHASECHK.TRANS64 P0, [R5+URZ], R2 ;  /* 0x00000002050085a7 */ /* 0x000e64000800007f */
[----:B-1----:R-:W-:Y:S05]  /*187a0*/  @!P0 BRA `(.L_x_561) ;  /* 0xfffffffc00f08947 */ /* 0x002fea000383ffff */
[----:B------:R-:W-:Y:S05]  /*187b0*/  BRA `(.L_x_572) ;  /* 0xfffffff800f07947 */ /* 0x000fea000383ffff */
.L_x_562:
[----:B0-----:R0:W1:Y:S02]  /*187c0*/  SYNCS.PHASECHK.TRANS64.TRYWAIT P0, [R7+URZ], R0 ;  /* 0x00000000070075a7 */ /* 0x001064000800017f */
[----:B-1----:R-:W-:Y:S05]  /*187d0*/  @!P0 NANOSLEEP.SYNCS 0x989680 ;  /* 0x009896800000895d */ /* 0x002fea0003900000 */
[----:B------:R-:W1:Y:S02]  /*187e0*/  @!P0 SYNCS.PHASECHK.TRANS64 P0, [R7+URZ], R0 ;  /* 0x00000000070085a7 */ /* 0x000e64000800007f */
[----:B-1----:R-:W-:Y:S05]  /*187f0*/  @!P0 BRA `(.L_x_562) ;  /* 0xfffffffc00f08947 */ /* 0x002fea000383ffff */
[----:B------:R-:W-:Y:S05]  /*18800*/  BRA `(.L_x_573) ;  /* 0xfffffffc00007947 */ /* 0x000fea000383ffff */
.L_x_563:
[----:B0-----:R0:W1:Y:S02]  /*18810*/  SYNCS.PHASECHK.TRANS64.TRYWAIT P0, [R7+URZ], R0 ;  /* 0x00000000070075a7 */ /* 0x001064000800017f */
[----:B-1----:R-:W-:Y:S05]  /*18820*/  @!P0 NANOSLEEP.SYNCS 0x989680 ;  /* 0x009896800000895d */ /* 0x002fea0003900000 */
[----:B------:R-:W1:Y:S02]  /*18830*/  @!P0 SYNCS.PHASECHK.TRANS64 P0, [R7+URZ], R0 ;  /* 0x00000000070085a7 */ /* 0x000e64000800007f */
[----:B-1----:R-:W-:Y:S05]  /*18840*/  @!P0 BRA `(.L_x_563) ;  /* 0xfffffffc00f08947 */ /* 0x002fea000383ffff */
[----:B------:R-:W-:Y:S05]  /*18850*/  BRA `(.L_x_574) ;  /* 0xfffffffc00107947 */ /* 0x000fea000383ffff */
.L_x_575:
[----:B------:R-:W-:-:S00]  /*18860*/  BRA `(.L_x_575) ;  /* 0xfffffffc00fc7947 */ /* 0x000fc0000383ffff */
[----:B------:R-:W-:-:S00]  /*18870*/  NOP ;  /* 0x0000000000007918 */ /* 0x000fc00000000000 */
        /* <DEDUP_REMOVED lines=8> */
.L_x_576:


//--------------------- .nv.global.init           --------------------------
	.section	.nv.global.init,"aw",@progbits
.nv.global.init:
	.type		$str$22,@object
	.size		$str$22,($str$23 - $str$22)
$str$22:
        /*0000*/ 	.byte	0x6b, 0x5f, 0x74, 0x69, 0x6c, 0x65, 0x5f, 0x63, 0x6f, 0x75, 0x6e, 0x74, 0x20, 0x3e, 0x3d, 0x20
        /*0010*/ 	.byte	0x31, 0x00
	.type		$str$23,@object
	.size		$str$23,(__unnamed_1 - $str$23)
$str$23:
        /*0012*/ 	.byte	0x2f, 0x74, 0x6d, 0x70, 0x2f, 0x63, 0x75, 0x74, 0x6c, 0x61, 0x73, 0x73, 0x5f, 0x73, 0x77, 0x65
        /*0022*/ 	.byte	0x65, 0x70, 0x5f, 0x73, 0x72, 0x63, 0x2f, 0x69, 0x6e, 0x63, 0x6c, 0x75, 0x64, 0x65, 0x2f, 0x63
        /*0032*/ 	.byte	0x75, 0x74, 0x6c, 0x61, 0x73, 0x73, 0x2f, 0x67, 0x65, 0x6d, 0x6d, 0x2f, 0x63, 0x6f, 0x6c, 0x6c
        /*0042*/ 	.byte	0x65, 0x63, 0x74, 0x69, 0x76, 0x65, 0x2f, 0x73, 0x6d, 0x39, 0x30, 0x5f, 0x6d, 0x6d, 0x61, 0x5f
        /*0052*/ 	.byte	0x74, 0x6d, 0x61, 0x5f, 0x67, 0x6d, 0x6d, 0x61, 0x5f, 0x73, 0x73, 0x5f, 0x77, 0x61, 0x72, 0x70
        /*0062*/ 	.byte	0x73, 0x70, 0x65, 0x63, 0x69, 0x61, 0x6c, 0x69, 0x7a, 0x65, 0x64, 0x2e, 0x68, 0x70, 0x70, 0x00
	.type		__unnamed_1,@object
	.size		__unnamed_1,(.L_0 - __unnamed_1)
__unnamed_1:
        /* <DEDUP_REMOVED lines=176> */
        /*0b72*/ 	.byte	0x74, 0x69, 0x74, 0x79, 0x5d, 0x00
.L_0:


//--------------------- .nv.shared._ZN7cutlass13device_kernelINS_4gemm6kernel13GemmUniversalIN4cute5tupleIJiiiiEEENS1_10collective13CollectiveMmaINS1_34MainloopSm90TmaGmmaWarpSpecializedILi4ENS5_IJNS4_1CILi1EEESB_SB_EEENS1_35KernelTmaWarpSpecializedCooperativeEEENS5_IJNSA_ILi256EEESF_NSA_ILi32EEEEEEfNS5_IJlSB_lEEEfSI_NS4_8TiledMMAINS4_8MMA_AtomIJNS4_4SM904GMMA30MMA_64x256x8_F32TF32TF32_SS_TNILNSM_7ScaleInE1ELSO_1EEEEEENS4_6LayoutINS5_IJNSA_ILi2EEESB_SB_EEENS5_IJSB_NSA_ILi0EEESU_EEEEENS5_IJNS4_10UnderscoreESX_SX_EEEEENS4_13SM90_TMA_LOADENS4_14ComposedLayoutINS4_7SwizzleILi3ELi4ELi3EEENS4_18smem_ptr_flag_bitsILi32EEENSR_INS5_IJNSA_ILi8EEESG_EEENS5_IJSG_SB_EEEEEEEvNS4_8identityES10_S1A_vS1B_EENS_8epilogue10collective6detail29Sm90TmaWarpSpecializedAdapterINS1E_15DefaultEpilogueIfSI_SI_NS1D_6thread17LinearCombinationIfLi1EffLNS1I_9ScaleType4KindE0ELNS_15FloatRoundStyleE2EfEENS1_15EpilogueDefaultEEEEEvvEEEEvNT_6ParamsE --------------------------
	.section	.nv.shared._ZN7cutlass13device_kernelINS_4gemm6kernel13GemmUniversalIN4cute5tupleIJiiiiEEENS1_10collective13CollectiveMmaINS1_34MainloopSm90TmaGmmaWarpSpecializedILi4ENS5_IJNS4_1CILi1EEESB_SB_EEENS1_35KernelTmaWarpSpecializedCooperativeEEENS5_IJNSA_ILi256EEESF_NSA_ILi32EEEEEEfNS5_IJlSB_lEEEfSI_NS4_8TiledMMAINS4_8MMA_AtomIJNS4_4SM904GMMA30MMA_64x256x8_F32TF32TF32_SS_TNILNSM_7ScaleInE1ELSO_1EEEEEENS4_6LayoutINS5_IJNSA_ILi2EEESB_SB_EEENS5_IJSB_NSA_ILi0EEESU_EEEEENS5_IJNS4_10UnderscoreESX_SX_EEEEENS4_13SM90_TMA_LOADENS4_14ComposedLayoutINS4_7SwizzleILi3ELi4ELi3EEENS4_18smem_ptr_flag_bitsILi32EEENSR_INS5_IJNSA_ILi8EEESG_EEENS5_IJSG_SB_EEEEEEEvNS4_8identityES10_S1A_vS1B_EENS_8epilogue10collective6detail29Sm90TmaWarpSpecializedAdapterINS1E_15DefaultEpilogueIfSI_SI_NS1D_6thread17LinearCombinationIfLi1EffLNS1I_9ScaleType4KindE0ELNS_15FloatRoundStyleE2EfEENS1_15EpilogueDefaultEEEEEvvEEEEvNT_6ParamsE,"aw",@nobits
	.sectionflags	@""
	.align	16
	.zero		1024


//--------------------- .nv.shared.reserved.0     --------------------------
	.section	.nv.shared.reserved.0,"aw",@nobits
	.weak		__nv_reservedSMEM_offset_0_alias
	.size		__nv_reservedSMEM_offset_0_alias, 0, 0
	.other		__nv_reservedSMEM_offset_0_alias,@"STO_CUDA_RESERVED_SHARED STV_DEFAULT"
__nv_reservedSMEM_offset_0_alias:
	.zero		0


//--------------------- .nv.global                --------------------------
	.section	.nv.global,"aw",@nobits
.nv.global:
	.type		_ZN40_INTERNAL_44e39088_4_k_cu_8b211833_180934cute1_E,@object
	.size		_ZN40_INTERNAL_44e39088_4_k_cu_8b211833_180934cute1_E,(_ZN40_INTERNAL_44e39088_4_k_cu_8b211833_180934cuda3std3__45__cpo6cbeginE - _ZN40_INTERNAL_44e39088_4_k_cu_8b211833_180934cute1_E)
_ZN40_INTERNAL_44e39088_4_k_cu_8b211833_180934cute1_E:
	.zero		1
	.type		_ZN40_INTERNAL_44e39088_4_k_cu_8b211833_180934cuda3std3__45__cpo6cbeginE,@object
	.size		_ZN40_INTERNAL_44e39088_4_k_cu_8b211833_180934cuda3std3__45__cpo6cbeginE,(_ZN40_INTERNAL_44e39088_4_k_cu_8b211833_180934cuda3std3__48in_placeE - _ZN40_INTERNAL_44e39088_4_k_cu_8b211833_180934cuda3std3__45__cpo6cbeginE)
_ZN40_INTERNAL_44e39088_4_k_cu_8b211833_180934cuda3std3__45__cpo6cbeginE:
	.zero		1
	.type		_ZN40_INTERNAL_44e39088_4_k_cu_8b211833_180934cuda3std3__48in_placeE,@object
	.size		_ZN40_INTERNAL_44e39088_4_k_cu_8b211833_180934cuda3std3__48in_placeE,(_ZN40_INTERNAL_44e39088_4_k_cu_8b211833_180934cuda3std6ranges3__45__cpo9iter_moveE - _ZN40_INTERNAL_44e39088_4_k_cu_8b211833_180934cuda3std3__48in_placeE)
_ZN40_INTERNAL_44e39088_4_k_cu_8b211833_180934cuda3std3__48in_placeE:
	.zero		1
	.type		_ZN40_INTERNAL_44e39088_4_k_cu_8b211833_180934cuda3std6ranges3__45__cpo9iter_moveE,@object
	.size		_ZN40_INTERNAL_44e39088_4_k_cu_8b211833_180934cuda3std6ranges3__45__cpo9iter_moveE,(_ZN40_INTERNAL_44e39088_4_k_cu_8b211833_180934cuda3std3__45__cpo5beginE - _ZN40_INTERNAL_44e39088_4_k_cu_8b211833_180934cuda3std6ranges3__45__cpo9iter_moveE)
_ZN40_INTERNAL_44e39088_4_k_cu_8b211833_180934cuda3std6ranges3__45__cpo9iter_moveE:
	.zero		1
	.type		_ZN40_INTERNAL_44e39088_4_k_cu_8b211833_180934cuda3std3__45__cpo5beginE,@object
	.size		_ZN40_INTERNAL_44e39088_4_k_cu_8b211833_180934cuda3std3__45__cpo5beginE,(_ZN40_INTERNAL_44e39088_4_k_cu_8b211833_180934cuda3std3__442_GLOBAL__N__44e39088_4_k_cu_8b211833_180936ignoreE - _ZN40_INTERNAL_44e39088_4_k_cu_8b211833_180934cuda3std3__45__cpo5beginE)
_ZN40_INTERNAL_44e39088_4_k_cu_8b211833_180934cuda3std3__45__cpo5beginE:
	.zero		1
	.type		_ZN40_INTERNAL_44e39088_4_k_cu_8b211833_180934cuda3std3__442_GLOBAL__N__44e39088_4_k_cu_8b211833_180936ignoreE,@object
	.size		_ZN40_INTERNAL_44e39088_4_k_cu_8b211833_180934cuda3std3__442_GLOBAL__N__44e39088_4_k_cu_8b211833_180936ignoreE,(_ZN40_INTERNAL_44e39088_4_k_cu_8b211833_180934cute7productE - _ZN40_INTERNAL_44e39088_4_k_cu_8b211833_180934cuda3std3__442_GLOBAL__N__44e39088_4_k_cu_8b211833_180936ignoreE)
_ZN40_INTERNAL_44e39088_4_k_cu_8b211833_180934cuda3std3__442_GLOBAL__N__44e39088_4_k_cu_8b211833_180936ignoreE:
	.zero		1
	.type		_ZN40_INTERNAL_44e39088_4_k_cu_8b211833_180934cute7productE,@object
	.size		_ZN40_INTERNAL_44e39088_4_k_cu_8b211833_180934cute7productE,(_ZN40_INTERNAL_44e39088_4_k_cu_8b211833_180934cuda3std3__45__cpo3endE - _ZN40_INTERNAL_44e39088_4_k_cu_8b211833_180934cute7productE)
_ZN40_INTERNAL_44e39088_4_k_cu_8b211833_180934cute7productE:
	.zero		1
	.type		_ZN40_INTERNAL_44e39088_4_k_cu_8b211833_180934cuda3std3__45__cpo3endE,@object
	.size		_ZN40_INTERNAL_44e39088_4_k_cu_8b211833_180934cuda3std3__45__cpo3endE,(_ZN40_INTERNAL_44e39088_4_k_cu_8b211833_180934cuda3std3__419piecewise_constructE - _ZN40_INTERNAL_44e39088_4_k_cu_8b211833_180934cuda3std3__45__cpo3endE)
_ZN40_INTERNAL_44e39088_4_k_cu_8b211833_180934cuda3std3__45__cpo3endE:
	.zero		1
	.type		_ZN40_INTERNAL_44e39088_4_k_cu_8b211833_180934cuda3std3__419piecewise_constructE,@object
	.size		_ZN40_INTERNAL_44e39088_4_k_cu_8b211833_180934cuda3std3__419piecewise_constructE,(_ZN40_INTERNAL_44e39088_4_k_cu_8b211833_180934cuda3std3__45__cpo4cendE - _ZN40_INTERNAL_44e39088_4_k_cu_8b211833_180934cuda3std3__419piecewise_constructE)
_ZN40_INTERNAL_44e39088_4_k_cu_8b211833_180934cuda3std3__419piecewise_constructE:
	.zero		1
	.type		_ZN40_INTERNAL_44e39088_4_k_cu_8b211833_180934cuda3std3__45__cpo4cendE,@object
	.size		_ZN40_INTERNAL_44e39088_4_k_cu_8b211833_180934cuda3std3__45__cpo4cendE,(_ZN40_INTERNAL_44e39088_4_k_cu_8b211833_180934cuda3std6ranges3__45__cpo4swapE - _ZN40_INTERNAL_44e39088_4_k_cu_8b211833_180934cuda3std3__45__cpo4cendE)
_ZN40_INTERNAL_44e39088_4_k_cu_8b211833_180934cuda3std3__45__cpo4cendE:
	.zero		1
	.type		_ZN40_INTERNAL_44e39088_4_k_cu_8b211833_180934cuda3std6ranges3__45__cpo4swapE,@object
	.size		_ZN40_INTERNAL_44e39088_4_k_cu_8b211833_180934cuda3std6ranges3__45__cpo4swapE,(.L_8 - _ZN40_INTERNAL_44e39088_4_k_cu_8b211833_180934cuda3std6ranges3__45__cpo4swapE)
_ZN40_INTERNAL_44e39088_4_k_cu_8b211833_180934cuda3std6ranges3__45__cpo4swapE:
	.zero		1
.L_8:


//--------------------- .nv.constant0._ZN7cutlass13device_kernelINS_4gemm6kernel13GemmUniversalIN4cute5tupleIJiiiiEEENS1_10collective13CollectiveMmaINS1_34MainloopSm90TmaGmmaWarpSpecializedILi4ENS5_IJNS4_1CILi1EEESB_SB_EEENS1_35KernelTmaWarpSpecializedCooperativeEEENS5_IJNSA_ILi256EEESF_NSA_ILi32EEEEEEfNS5_IJlSB_lEEEfSI_NS4_8TiledMMAINS4_8MMA_AtomIJNS4_4SM904GMMA30MMA_64x256x8_F32TF32TF32_SS_TNILNSM_7ScaleInE1ELSO_1EEEEEENS4_6LayoutINS5_IJNSA_ILi2EEESB_SB_EEENS5_IJSB_NSA_ILi0EEESU_EEEEENS5_IJNS4_10UnderscoreESX_SX_EEEEENS4_13SM90_TMA_LOADENS4_14ComposedLayoutINS4_7SwizzleILi3ELi4ELi3EEENS4_18smem_ptr_flag_bitsILi32EEENSR_INS5_IJNSA_ILi8EEESG_EEENS5_IJSG_SB_EEEEEEEvNS4_8identityES10_S1A_vS1B_EENS_8epilogue10collective6detail29Sm90TmaWarpSpecializedAdapterINS1E_15DefaultEpilogueIfSI_SI_NS1D_6thread17LinearCombinationIfLi1EffLNS1I_9ScaleType4KindE0ELNS_15FloatRoundStyleE2EfEENS1_15EpilogueDefaultEEEEEvvEEEEvNT_6ParamsE --------------------------
	.section	.nv.constant0._ZN7cutlass13device_kernelINS_4gemm6kernel13GemmUniversalIN4cute5tupleIJiiiiEEENS1_10collective13CollectiveMmaINS1_34MainloopSm90TmaGmmaWarpSpecializedILi4ENS5_IJNS4_1CILi1EEESB_SB_EEENS1_35KernelTmaWarpSpecializedCooperativeEEENS5_IJNSA_ILi256EEESF_NSA_ILi32EEEEEEfNS5_IJlSB_lEEEfSI_NS4_8TiledMMAINS4_8MMA_AtomIJNS4_4SM904GMMA30MMA_64x256x8_F32TF32TF32_SS_TNILNSM_7ScaleInE1ELSO_1EEEEEENS4_6LayoutINS5_IJNSA_ILi2EEESB_SB_EEENS5_IJSB_NSA_ILi0EEESU_EEEEENS5_IJNS4_10UnderscoreESX_SX_EEEEENS4_13SM90_TMA_LOADENS4_14ComposedLayoutINS4_7SwizzleILi3ELi4ELi3EEENS4_18smem_ptr_flag_bitsILi32EEENSR_INS5_IJNSA_ILi8EEESG_EEENS5_IJSG_SB_EEEEEEEvNS4_8identityES10_S1A_vS1B_EENS_8epilogue10collective6detail29Sm90TmaWarpSpecializedAdapterINS1E_15DefaultEpilogueIfSI_SI_NS1D_6thread17LinearCombinationIfLi1EffLNS1I_9ScaleType4KindE0ELNS_15FloatRoundStyleE2EfEENS1_15EpilogueDefaultEEEEEvvEEEEvNT_6ParamsE,"a",@progbits
	.sectionflags	@""
	.align	4
.nv.constant0._ZN7cutlass13device_kernelINS_4gemm6kernel13GemmUniversalIN4cute5tupleIJiiiiEEENS1_10collective13CollectiveMmaINS1_34MainloopSm90TmaGmmaWarpSpecializedILi4ENS5_IJNS4_1CILi1EEESB_SB_EEENS1_35KernelTmaWarpSpecializedCooperativeEEENS5_IJNSA_ILi256EEESF_NSA_ILi32EEEEEEfNS5_IJlSB_lEEEfSI_NS4_8TiledMMAINS4_8MMA_AtomIJNS4_4SM904GMMA30MMA_64x256x8_F32TF32TF32_SS_TNILNSM_7ScaleInE1ELSO_1EEEEEENS4_6LayoutINS5_IJNSA_ILi2EEESB_SB_EEENS5_IJSB_NSA_ILi0EEESU_EEEEENS5_IJNS4_10UnderscoreESX_SX_EEEEENS4_13SM90_TMA_LOADENS4_14ComposedLayoutINS4_7SwizzleILi3ELi4ELi3EEENS4_18smem_ptr_flag_bitsILi32EEENSR_INS5_IJNSA_ILi8EEESG_EEENS5_IJSG_SB_EEEEEEEvNS4_8identityES10_S1A_vS1B_EENS_8epilogue10collective6detail29Sm90TmaWarpSpecializedAdapterINS1E_15DefaultEpilogueIfSI_SI_NS1D_6thread17LinearCombinationIfLi1EffLNS1I_9ScaleType4KindE0ELNS_15FloatRoundStyleE2EfEENS1_15EpilogueDefaultEEEEEvvEEEEvNT_6ParamsE:
	.zero		1664


//--------------------- SYMBOLS --------------------------

	.type		.nv.reservedSmem.offset0,@object
	.size		.nv.reservedSmem.offset0,0x4
	.type		__assertfail,@function
